//
// Generated by NVIDIA NVVM Compiler
//
// Compiler Build ID: CL-36424714
// Cuda compilation tools, release 13.0, V13.0.88
// Based on NVVM 20.0.0
//

.version 9.0
.target sm_100
.address_size 64

	// .globl	_Z17matrixAddKernel_BPfS_S_i

.visible .entry _Z17matrixAddKernel_BPfS_S_i(
	.param .u64 .ptr .align 1 _Z17matrixAddKernel_BPfS_S_i_param_0,
	.param .u64 .ptr .align 1 _Z17matrixAddKernel_BPfS_S_i_param_1,
	.param .u64 .ptr .align 1 _Z17matrixAddKernel_BPfS_S_i_param_2,
	.param .u32 _Z17matrixAddKernel_BPfS_S_i_param_3
)
{
	.reg .pred 	%p<2>;
	.reg .b32 	%r<14>;
	.reg .b32 	%f<4>;
	.reg .b64 	%rd<11>;

	ld.param.u64 	%rd1, [_Z17matrixAddKernel_BPfS_S_i_param_0];
	ld.param.u64 	%rd2, [_Z17matrixAddKernel_BPfS_S_i_param_1];
	ld.param.u64 	%rd3, [_Z17matrixAddKernel_BPfS_S_i_param_2];
	ld.param.u32 	%r4, [_Z17matrixAddKernel_BPfS_S_i_param_3];
	mov.u32 	%r5, %ctaid.x;
	mov.u32 	%r6, %ntid.x;
	mov.u32 	%r7, %tid.x;
	mad.lo.s32 	%r1, %r5, %r6, %r7;
	mov.u32 	%r8, %ctaid.y;
	mov.u32 	%r9, %ntid.y;
	mov.u32 	%r10, %tid.y;
	mad.lo.s32 	%r11, %r8, %r9, %r10;
	max.s32 	%r12, %r1, %r11;
	setp.ge.s32 	%p1, %r12, %r4;
	@%p1 bra 	$L__BB0_2;
	cvta.to.global.u64 	%rd4, %rd2;
	cvta.to.global.u64 	%rd5, %rd3;
	cvta.to.global.u64 	%rd6, %rd1;
	mad.lo.s32 	%r13, %r4, %r1, %r11;
	mul.wide.s32 	%rd7, %r13, 4;
	add.s64 	%rd8, %rd4, %rd7;
	ld.global.f32 	%f1, [%rd8];
	add.s64 	%rd9, %rd5, %rd7;
	ld.global.f32 	%f2, [%rd9];
	add.f32 	%f3, %f1, %f2;
	add.s64 	%rd10, %rd6, %rd7;
	st.global.f32 	[%rd10], %f3;
$L__BB0_2:
	ret;

}
	// .globl	_Z17matrixAddKernel_CPfS_S_i
.visible .entry _Z17matrixAddKernel_CPfS_S_i(
	.param .u64 .ptr .align 1 _Z17matrixAddKernel_CPfS_S_i_param_0,
	.param .u64 .ptr .align 1 _Z17matrixAddKernel_CPfS_S_i_param_1,
	.param .u64 .ptr .align 1 _Z17matrixAddKernel_CPfS_S_i_param_2,
	.param .u32 _Z17matrixAddKernel_CPfS_S_i_param_3
)
{
	.reg .pred 	%p<12>;
	.reg .b32 	%r<37>;
	.reg .b32 	%f<88>;
	.reg .b64 	%rd<26>;

	ld.param.u64 	%rd7, [_Z17matrixAddKernel_CPfS_S_i_param_0];
	ld.param.u64 	%rd8, [_Z17matrixAddKernel_CPfS_S_i_param_1];
	ld.param.u64 	%rd9, [_Z17matrixAddKernel_CPfS_S_i_param_2];
	ld.param.u32 	%r23, [_Z17matrixAddKernel_CPfS_S_i_param_3];
	cvta.to.global.u64 	%rd1, %rd7;
	cvta.to.global.u64 	%rd2, %rd9;
	cvta.to.global.u64 	%rd3, %rd8;
	mov.u32 	%r24, %ctaid.x;
	mov.u32 	%r25, %ntid.x;
	mov.u32 	%r26, %tid.x;
	mad.lo.s32 	%r1, %r24, %r25, %r26;
	setp.ge.s32 	%p1, %r1, %r23;
	setp.lt.s32 	%p2, %r23, 1;
	or.pred  	%p3, %p1, %p2;
	@%p3 bra 	$L__BB1_13;
	mul.lo.s32 	%r2, %r23, %r1;
	and.b32  	%r3, %r23, 15;
	setp.lt.u32 	%p4, %r23, 16;
	mov.b32 	%r33, 0;
	@%p4 bra 	$L__BB1_4;
	and.b32  	%r33, %r23, 2147483632;
	neg.s32 	%r31, %r33;
	add.s64 	%rd4, %rd3, 32;
	add.s64 	%rd5, %rd2, 32;
	add.s64 	%rd6, %rd1, 32;
	mov.u32 	%r30, %r2;
$L__BB1_3:
	.pragma "nounroll";
	mul.wide.s32 	%rd10, %r30, 4;
	add.s64 	%rd11, %rd4, %rd10;
	add.s64 	%rd12, %rd5, %rd10;
	add.s64 	%rd13, %rd6, %rd10;
	ld.global.f32 	%f1, [%rd11+-32];
	ld.global.f32 	%f2, [%rd12+-32];
	add.f32 	%f3, %f1, %f2;
	st.global.f32 	[%rd13+-32], %f3;
	ld.global.f32 	%f4, [%rd11+-28];
	ld.global.f32 	%f5, [%rd12+-28];
	add.f32 	%f6, %f4, %f5;
	st.global.f32 	[%rd13+-28], %f6;
	ld.global.f32 	%f7, [%rd11+-24];
	ld.global.f32 	%f8, [%rd12+-24];
	add.f32 	%f9, %f7, %f8;
	st.global.f32 	[%rd13+-24], %f9;
	ld.global.f32 	%f10, [%rd11+-20];
	ld.global.f32 	%f11, [%rd12+-20];
	add.f32 	%f12, %f10, %f11;
	st.global.f32 	[%rd13+-20], %f12;
	ld.global.f32 	%f13, [%rd11+-16];
	ld.global.f32 	%f14, [%rd12+-16];
	add.f32 	%f15, %f13, %f14;
	st.global.f32 	[%rd13+-16], %f15;
	ld.global.f32 	%f16, [%rd11+-12];
	ld.global.f32 	%f17, [%rd12+-12];
	add.f32 	%f18, %f16, %f17;
	st.global.f32 	[%rd13+-12], %f18;
	ld.global.f32 	%f19, [%rd11+-8];
	ld.global.f32 	%f20, [%rd12+-8];
	add.f32 	%f21, %f19, %f20;
	st.global.f32 	[%rd13+-8], %f21;
	ld.global.f32 	%f22, [%rd11+-4];
	ld.global.f32 	%f23, [%rd12+-4];
	add.f32 	%f24, %f22, %f23;
	st.global.f32 	[%rd13+-4], %f24;
	ld.global.f32 	%f25, [%rd11];
	ld.global.f32 	%f26, [%rd12];
	add.f32 	%f27, %f25, %f26;
	st.global.f32 	[%rd13], %f27;
	ld.global.f32 	%f28, [%rd11+4];
	ld.global.f32 	%f29, [%rd12+4];
	add.f32 	%f30, %f28, %f29;
	st.global.f32 	[%rd13+4], %f30;
	ld.global.f32 	%f31, [%rd11+8];
	ld.global.f32 	%f32, [%rd12+8];
	add.f32 	%f33, %f31, %f32;
	st.global.f32 	[%rd13+8], %f33;
	ld.global.f32 	%f34, [%rd11+12];
	ld.global.f32 	%f35, [%rd12+12];
	add.f32 	%f36, %f34, %f35;
	st.global.f32 	[%rd13+12], %f36;
	ld.global.f32 	%f37, [%rd11+16];
	ld.global.f32 	%f38, [%rd12+16];
	add.f32 	%f39, %f37, %f38;
	st.global.f32 	[%rd13+16], %f39;
	ld.global.f32 	%f40, [%rd11+20];
	ld.global.f32 	%f41, [%rd12+20];
	add.f32 	%f42, %f40, %f41;
	st.global.f32 	[%rd13+20], %f42;
	ld.global.f32 	%f43, [%rd11+24];
	ld.global.f32 	%f44, [%rd12+24];
	add.f32 	%f45, %f43, %f44;
	st.global.f32 	[%rd13+24], %f45;
	ld.global.f32 	%f46, [%rd11+28];
	ld.global.f32 	%f47, [%rd12+28];
	add.f32 	%f48, %f46, %f47;
	st.global.f32 	[%rd13+28], %f48;
	add.s32 	%r31, %r31, 16;
	add.s32 	%r30, %r30, 16;
	setp.ne.s32 	%p5, %r31, 0;
	@%p5 bra 	$L__BB1_3;
$L__BB1_4:
	setp.eq.s32 	%p6, %r3, 0;
	@%p6 bra 	$L__BB1_13;
	and.b32  	%r11, %r23, 7;
	setp.lt.u32 	%p7, %r3, 8;
	@%p7 bra 	$L__BB1_7;
	add.s32 	%r28, %r33, %r2;
	mul.wide.s32 	%rd14, %r28, 4;
	add.s64 	%rd15, %rd3, %rd14;
	ld.global.f32 	%f49, [%rd15];
	add.s64 	%rd16, %rd2, %rd14;
	ld.global.f32 	%f50, [%rd16];
	add.f32 	%f51, %f49, %f50;
	add.s64 	%rd17, %rd1, %rd14;
	st.global.f32 	[%rd17], %f51;
	ld.global.f32 	%f52, [%rd15+4];
	ld.global.f32 	%f53, [%rd16+4];
	add.f32 	%f54, %f52, %f53;
	st.global.f32 	[%rd17+4], %f54;
	ld.global.f32 	%f55, [%rd15+8];
	ld.global.f32 	%f56, [%rd16+8];
	add.f32 	%f57, %f55, %f56;
	st.global.f32 	[%rd17+8], %f57;
	ld.global.f32 	%f58, [%rd15+12];
	ld.global.f32 	%f59, [%rd16+12];
	add.f32 	%f60, %f58, %f59;
	st.global.f32 	[%rd17+12], %f60;
	ld.global.f32 	%f61, [%rd15+16];
	ld.global.f32 	%f62, [%rd16+16];
	add.f32 	%f63, %f61, %f62;
	st.global.f32 	[%rd17+16], %f63;
	ld.global.f32 	%f64, [%rd15+20];
	ld.global.f32 	%f65, [%rd16+20];
	add.f32 	%f66, %f64, %f65;
	st.global.f32 	[%rd17+20], %f66;
	ld.global.f32 	%f67, [%rd15+24];
	ld.global.f32 	%f68, [%rd16+24];
	add.f32 	%f69, %f67, %f68;
	st.global.f32 	[%rd17+24], %f69;
	ld.global.f32 	%f70, [%rd15+28];
	ld.global.f32 	%f71, [%rd16+28];
	add.f32 	%f72, %f70, %f71;
	st.global.f32 	[%rd17+28], %f72;
	add.s32 	%r33, %r33, 8;
$L__BB1_7:
	setp.eq.s32 	%p8, %r11, 0;
	@%p8 bra 	$L__BB1_13;
	and.b32  	%r14, %r23, 3;
	setp.lt.u32 	%p9, %r11, 4;
	@%p9 bra 	$L__BB1_10;
	add.s32 	%r29, %r33, %r2;
	mul.wide.s32 	%rd18, %r29, 4;
	add.s64 	%rd19, %rd3, %rd18;
	ld.global.f32 	%f73, [%rd19];
	add.s64 	%rd20, %rd2, %rd18;
	ld.global.f32 	%f74, [%rd20];
	add.f32 	%f75, %f73, %f74;
	add.s64 	%rd21, %rd1, %rd18;
	st.global.f32 	[%rd21], %f75;
	ld.global.f32 	%f76, [%rd19+4];
	ld.global.f32 	%f77, [%rd20+4];
	add.f32 	%f78, %f76, %f77;
	st.global.f32 	[%rd21+4], %f78;
	ld.global.f32 	%f79, [%rd19+8];
	ld.global.f32 	%f80, [%rd20+8];
	add.f32 	%f81, %f79, %f80;
	st.global.f32 	[%rd21+8], %f81;
	ld.global.f32 	%f82, [%rd19+12];
	ld.global.f32 	%f83, [%rd20+12];
	add.f32 	%f84, %f82, %f83;
	st.global.f32 	[%rd21+12], %f84;
	add.s32 	%r33, %r33, 4;
$L__BB1_10:
	setp.eq.s32 	%p10, %r14, 0;
	@%p10 bra 	$L__BB1_13;
	add.s32 	%r36, %r33, %r2;
	neg.s32 	%r35, %r14;
$L__BB1_12:
	.pragma "nounroll";
	mul.wide.s32 	%rd22, %r36, 4;
	add.s64 	%rd23, %rd1, %rd22;
	add.s64 	%rd24, %rd2, %rd22;
	add.s64 	%rd25, %rd3, %rd22;
	ld.global.f32 	%f85, [%rd25];
	ld.global.f32 	%f86, [%rd24];
	add.f32 	%f87, %f85, %f86;
	st.global.f32 	[%rd23], %f87;
	add.s32 	%r36, %r36, 1;
	add.s32 	%r35, %r35, 1;
	setp.ne.s32 	%p11, %r35, 0;
	@%p11 bra 	$L__BB1_12;
$L__BB1_13:
	ret;

}
	// .globl	_Z17matrixAddKernel_DPfS_S_i
.visible .entry _Z17matrixAddKernel_DPfS_S_i(
	.param .u64 .ptr .align 1 _Z17matrixAddKernel_DPfS_S_i_param_0,
	.param .u64 .ptr .align 1 _Z17matrixAddKernel_DPfS_S_i_param_1,
	.param .u64 .ptr .align 1 _Z17matrixAddKernel_DPfS_S_i_param_2,
	.param .u32 _Z17matrixAddKernel_DPfS_S_i_param_3
)
{
	.reg .pred 	%p<12>;
	.reg .b32 	%r<67>;
	.reg .b32 	%f<46>;
	.reg .b64 	%rd<81>;

	ld.param.u64 	%rd11, [_Z17matrixAddKernel_DPfS_S_i_param_0];
	ld.param.u64 	%rd12, [_Z17matrixAddKernel_DPfS_S_i_param_1];
	ld.param.u64 	%rd13, [_Z17matrixAddKernel_DPfS_S_i_param_2];
	ld.param.u32 	%r40, [_Z17matrixAddKernel_DPfS_S_i_param_3];
	cvta.to.global.u64 	%rd1, %rd11;
	cvta.to.global.u64 	%rd2, %rd13;
	cvta.to.global.u64 	%rd3, %rd12;
	mov.u32 	%r1, %ctaid.y;
	mov.u32 	%r2, %ntid.y;
	mul.lo.s32 	%r3, %r1, %r2;
	mov.u32 	%r4, %tid.y;
	add.s32 	%r5, %r3, %r4;
	setp.ge.s32 	%p1, %r5, %r40;
	setp.lt.s32 	%p2, %r40, 1;
	or.pred  	%p3, %p1, %p2;
	@%p3 bra 	$L__BB2_12;
	mul.lo.s32 	%r6, %r40, %r5;
	and.b32  	%r7, %r40, 7;
	setp.lt.u32 	%p4, %r40, 8;
	mov.b32 	%r65, 0;
	@%p4 bra 	$L__BB2_4;
	and.b32  	%r65, %r40, 2147483640;
	neg.s32 	%r63, %r65;
	mul.wide.u32 	%rd14, %r2, %r1;
	cvt.u64.u32 	%rd15, %r4;
	add.s64 	%rd16, %rd14, %rd15;
	shl.b64 	%rd80, %rd16, 2;
	shl.b32 	%r10, %r40, 3;
	mul.wide.u32 	%rd5, %r10, 4;
	mad.lo.s32 	%r62, %r40, 7, %r5;
	mad.lo.s32 	%r61, %r40, 6, %r5;
	mad.lo.s32 	%r60, %r40, 5, %r5;
	shl.b32 	%r42, %r40, 2;
	add.s32 	%r59, %r5, %r42;
	mad.lo.s32 	%r58, %r40, 3, %r5;
	mul.wide.u32 	%rd17, %r6, 4;
	add.s64 	%rd18, %rd17, %rd1;
	add.s64 	%rd79, %rd18, 16;
	add.s32 	%r43, %r4, %r40;
	add.s32 	%r57, %r43, %r3;
	shl.b32 	%r44, %r40, 1;
	add.s32 	%r56, %r5, %r44;
$L__BB2_3:
	.pragma "nounroll";
	add.s64 	%rd19, %rd3, %rd80;
	ld.global.f32 	%f1, [%rd19];
	add.s64 	%rd20, %rd2, %rd80;
	ld.global.f32 	%f2, [%rd20];
	add.f32 	%f3, %f1, %f2;
	st.global.f32 	[%rd79+-16], %f3;
	mul.wide.u32 	%rd21, %r57, 4;
	add.s64 	%rd22, %rd3, %rd21;
	ld.global.f32 	%f4, [%rd22];
	add.s64 	%rd23, %rd2, %rd21;
	ld.global.f32 	%f5, [%rd23];
	add.f32 	%f6, %f4, %f5;
	st.global.f32 	[%rd79+-12], %f6;
	mul.wide.u32 	%rd24, %r56, 4;
	add.s64 	%rd25, %rd3, %rd24;
	ld.global.f32 	%f7, [%rd25];
	add.s64 	%rd26, %rd2, %rd24;
	ld.global.f32 	%f8, [%rd26];
	add.f32 	%f9, %f7, %f8;
	st.global.f32 	[%rd79+-8], %f9;
	mul.wide.u32 	%rd27, %r58, 4;
	add.s64 	%rd28, %rd3, %rd27;
	ld.global.f32 	%f10, [%rd28];
	add.s64 	%rd29, %rd2, %rd27;
	ld.global.f32 	%f11, [%rd29];
	add.f32 	%f12, %f10, %f11;
	st.global.f32 	[%rd79+-4], %f12;
	mul.wide.u32 	%rd30, %r59, 4;
	add.s64 	%rd31, %rd3, %rd30;
	ld.global.f32 	%f13, [%rd31];
	add.s64 	%rd32, %rd2, %rd30;
	ld.global.f32 	%f14, [%rd32];
	add.f32 	%f15, %f13, %f14;
	st.global.f32 	[%rd79], %f15;
	mul.wide.u32 	%rd33, %r60, 4;
	add.s64 	%rd34, %rd3, %rd33;
	ld.global.f32 	%f16, [%rd34];
	add.s64 	%rd35, %rd2, %rd33;
	ld.global.f32 	%f17, [%rd35];
	add.f32 	%f18, %f16, %f17;
	st.global.f32 	[%rd79+4], %f18;
	mul.wide.u32 	%rd36, %r61, 4;
	add.s64 	%rd37, %rd3, %rd36;
	ld.global.f32 	%f19, [%rd37];
	add.s64 	%rd38, %rd2, %rd36;
	ld.global.f32 	%f20, [%rd38];
	add.f32 	%f21, %f19, %f20;
	st.global.f32 	[%rd79+8], %f21;
	mul.wide.u32 	%rd39, %r62, 4;
	add.s64 	%rd40, %rd3, %rd39;
	ld.global.f32 	%f22, [%rd40];
	add.s64 	%rd41, %rd2, %rd39;
	ld.global.f32 	%f23, [%rd41];
	add.f32 	%f24, %f22, %f23;
	st.global.f32 	[%rd79+12], %f24;
	add.s32 	%r63, %r63, 8;
	add.s64 	%rd80, %rd80, %rd5;
	add.s32 	%r62, %r62, %r10;
	add.s32 	%r61, %r61, %r10;
	add.s32 	%r60, %r60, %r10;
	add.s32 	%r59, %r59, %r10;
	add.s32 	%r58, %r58, %r10;
	add.s64 	%rd79, %rd79, 32;
	add.s32 	%r57, %r57, %r10;
	add.s32 	%r56, %r56, %r10;
	setp.ne.s32 	%p5, %r63, 0;
	@%p5 bra 	$L__BB2_3;
$L__BB2_4:
	setp.eq.s32 	%p6, %r7, 0;
	@%p6 bra 	$L__BB2_12;
	and.b32  	%r35, %r40, 3;
	setp.lt.u32 	%p7, %r7, 4;
	@%p7 bra 	$L__BB2_7;
	mad.lo.s32 	%r45, %r65, %r40, %r5;
	mul.wide.u32 	%rd42, %r45, 4;
	add.s64 	%rd43, %rd3, %rd42;
	ld.global.f32 	%f25, [%rd43];
	add.s64 	%rd44, %rd2, %rd42;
	ld.global.f32 	%f26, [%rd44];
	add.f32 	%f27, %f25, %f26;
	add.s32 	%r46, %r65, %r6;
	mul.wide.u32 	%rd45, %r46, 4;
	add.s64 	%rd46, %rd1, %rd45;
	st.global.f32 	[%rd46], %f27;
	add.s32 	%r47, %r45, %r40;
	mul.wide.u32 	%rd47, %r47, 4;
	add.s64 	%rd48, %rd3, %rd47;
	ld.global.f32 	%f28, [%rd48];
	add.s64 	%rd49, %rd2, %rd47;
	ld.global.f32 	%f29, [%rd49];
	add.f32 	%f30, %f28, %f29;
	cvt.u64.u32 	%rd50, %r6;
	cvt.u64.u32 	%rd51, %r65;
	add.s64 	%rd52, %rd51, %rd50;
	shl.b64 	%rd53, %rd52, 2;
	add.s64 	%rd54, %rd1, %rd53;
	st.global.f32 	[%rd54+4], %f30;
	add.s32 	%r48, %r47, %r40;
	mul.wide.u32 	%rd55, %r48, 4;
	add.s64 	%rd56, %rd3, %rd55;
	ld.global.f32 	%f31, [%rd56];
	add.s64 	%rd57, %rd2, %rd55;
	ld.global.f32 	%f32, [%rd57];
	add.f32 	%f33, %f31, %f32;
	st.global.f32 	[%rd54+8], %f33;
	add.s32 	%r49, %r48, %r40;
	mul.wide.u32 	%rd58, %r49, 4;
	add.s64 	%rd59, %rd3, %rd58;
	ld.global.f32 	%f34, [%rd59];
	add.s64 	%rd60, %rd2, %rd58;
	ld.global.f32 	%f35, [%rd60];
	add.f32 	%f36, %f34, %f35;
	st.global.f32 	[%rd54+12], %f36;
	add.s32 	%r65, %r65, 4;
$L__BB2_7:
	setp.eq.s32 	%p8, %r35, 0;
	@%p8 bra 	$L__BB2_12;
	setp.eq.s32 	%p9, %r35, 1;
	@%p9 bra 	$L__BB2_10;
	mad.lo.s32 	%r50, %r65, %r40, %r5;
	mul.wide.u32 	%rd61, %r50, 4;
	add.s64 	%rd62, %rd3, %rd61;
	ld.global.f32 	%f37, [%rd62];
	add.s64 	%rd63, %rd2, %rd61;
	ld.global.f32 	%f38, [%rd63];
	add.f32 	%f39, %f37, %f38;
	add.s32 	%r51, %r65, %r6;
	mul.wide.u32 	%rd64, %r51, 4;
	add.s64 	%rd65, %rd1, %rd64;
	st.global.f32 	[%rd65], %f39;
	add.s32 	%r52, %r50, %r40;
	mul.wide.u32 	%rd66, %r52, 4;
	add.s64 	%rd67, %rd3, %rd66;
	ld.global.f32 	%f40, [%rd67];
	add.s64 	%rd68, %rd2, %rd66;
	ld.global.f32 	%f41, [%rd68];
	add.f32 	%f42, %f40, %f41;
	cvt.u64.u32 	%rd69, %r6;
	cvt.u64.u32 	%rd70, %r65;
	add.s64 	%rd71, %rd70, %rd69;
	shl.b64 	%rd72, %rd71, 2;
	add.s64 	%rd73, %rd1, %rd72;
	st.global.f32 	[%rd73+4], %f42;
	add.s32 	%r65, %r65, 2;
$L__BB2_10:
	and.b32  	%r53, %r40, 1;
	setp.eq.b32 	%p10, %r53, 1;
	not.pred 	%p11, %p10;
	@%p11 bra 	$L__BB2_12;
	mad.lo.s32 	%r54, %r65, %r40, %r5;
	mul.wide.u32 	%rd74, %r54, 4;
	add.s64 	%rd75, %rd3, %rd74;
	ld.global.f32 	%f43, [%rd75];
	add.s64 	%rd76, %rd2, %rd74;
	ld.global.f32 	%f44, [%rd76];
	add.f32 	%f45, %f43, %f44;
	add.s32 	%r55, %r65, %r6;
	mul.wide.u32 	%rd77, %r55, 4;
	add.s64 	%rd78, %rd1, %rd77;
	st.global.f32 	[%rd78], %f45;
$L__BB2_12:
	ret;

}


// ===== COMPILED SASS (sm_100) =====

	.target	sm_100

	.elftype	@"ET_EXEC"


//--------------------- .note.nv.tkinfo           --------------------------
	.section	.note.nv.tkinfo,"",@"SHT_NOTE"
	.sectionflags	@"SHF_NOTE_NV_TKINFO"
	.tkinfo
        /*0018*/ 	.word	0x00000002
        /*0030*/ 	.string	""
        /*0030*/ 	.string	"ptxas"
        /*0030*/ 	.string	"Cuda compilation tools, release 13.0, V13.0.88"
        /*0030*/ 	.string	"Build cuda_13.0.r13.0/compiler.36424714_0"
        /*0030*/ 	.string	"-arch sm_100 -m 64 "



//--------------------- .note.nv.cuinfo           --------------------------
	.section	.note.nv.cuinfo,"",@"SHT_NOTE"
	.sectionflags	@"SHF_NOTE_NV_CUINFO"
        /*0018*/ 	.short	0x0002
        /*001a*/ 	.short	0x0064
        /*001c*/ 	.short	0x0082
	.zero		2


//--------------------- .nv.info                  --------------------------
	.section	.nv.info,"",@"SHT_CUDA_INFO"
	.align	4


	//----- nvinfo : EIATTR_REGCOUNT
	.align		4
        /*0000*/ 	.byte	0x04, 0x2f
        /*0002*/ 	.short	(.L_1 - .L_0)
	.align		4
.L_0:
        /*0004*/ 	.word	index@(_Z17matrixAddKernel_BPfS_S_i)
        /*0008*/ 	.word	0x0000000c


	//----- nvinfo : EIATTR_FRAME_SIZE
	.align		4
.L_1:
        /*000c*/ 	.byte	0x04, 0x11
        /*000e*/ 	.short	(.L_3 - .L_2)
	.align		4
.L_2:
        /*0010*/ 	.word	index@(_Z17matrixAddKernel_BPfS_S_i)
        /*0014*/ 	.word	0x00000000


	//----- nvinfo : EIATTR_REGCOUNT
	.align		4
.L_3:
        /*0018*/ 	.byte	0x04, 0x2f
        /*001a*/ 	.short	(.L_5 - .L_4)
	.align		4
.L_4:
        /*001c*/ 	.word	index@(_Z17matrixAddKernel_CPfS_S_i)
        /*0020*/ 	.word	0x00000016


	//----- nvinfo : EIATTR_FRAME_SIZE
	.align		4
.L_5:
        /*0024*/ 	.byte	0x04, 0x11
        /*0026*/ 	.short	(.L_7 - .L_6)
	.align		4
.L_6:
        /*0028*/ 	.word	index@(_Z17matrixAddKernel_CPfS_S_i)
        /*002c*/ 	.word	0x00000000


	//----- nvinfo : EIATTR_REGCOUNT
	.align		4
.L_7:
        /*0030*/ 	.byte	0x04, 0x2f
        /*0032*/ 	.short	(.L_9 - .L_8)
	.align		4
.L_8:
        /*0034*/ 	.word	index@(_Z17matrixAddKernel_DPfS_S_i)
        /*0038*/ 	.word	0x00000020


	//----- nvinfo : EIATTR_FRAME_SIZE
	.align		4
.L_9:
        /*003c*/ 	.byte	0x04, 0x11
        /*003e*/ 	.short	(.L_11 - .L_10)
	.align		4
.L_10:
        /*0040*/ 	.word	index@(_Z17matrixAddKernel_DPfS_S_i)
        /*0044*/ 	.word	0x00000000


	//----- nvinfo : EIATTR_MIN_STACK_SIZE
	.align		4
.L_11:
        /*0048*/ 	.byte	0x04, 0x12
        /*004a*/ 	.short	(.L_13 - .L_12)
	.align		4
.L_12:
        /*004c*/ 	.word	index@(_Z17matrixAddKernel_DPfS_S_i)
        /*0050*/ 	.word	0x00000000


	//----- nvinfo : EIATTR_MIN_STACK_SIZE
	.align		4
.L_13:
        /*0054*/ 	.byte	0x04, 0x12
        /*0056*/ 	.short	(.L_15 - .L_14)
	.align		4
.L_14:
        /*0058*/ 	.word	index@(_Z17matrixAddKernel_CPfS_S_i)
        /*005c*/ 	.word	0x00000000


	//----- nvinfo : EIATTR_MIN_STACK_SIZE
	.align		4
.L_15:
        /*0060*/ 	.byte	0x04, 0x12
        /*0062*/ 	.short	(.L_17 - .L_16)
	.align		4
.L_16:
        /*0064*/ 	.word	index@(_Z17matrixAddKernel_BPfS_S_i)
        /*0068*/ 	.word	0x00000000
.L_17:


//--------------------- .nv.compat                --------------------------
	.section	.nv.compat,"",@"SHT_CUDA_COMPAT_INFO"
	.align	4
        /*0000*/ 	.byte	0x02, 0x09, 0x00, 0x00, 0x02, 0x02, 0x01, 0x00, 0x02, 0x05, 0x05, 0x00, 0x03, 0x07, 0x01, 0x01
        /*0010*/ 	.byte	0x02, 0x03, 0x00, 0x00, 0x02, 0x06, 0x01, 0x00, 0x04, 0x0b, 0x08, 0x00, 0x09, 0x00, 0x00, 0x00
        /*0020*/ 	.byte	0x00, 0x00, 0x00, 0x00


//--------------------- .nv.info._Z17matrixAddKernel_DPfS_S_i --------------------------
	.section	.nv.info._Z17matrixAddKernel_DPfS_S_i,"",@"SHT_CUDA_INFO"
	.sectionflags	@""
	.align	4


	//----- nvinfo : EIATTR_CUDA_API_VERSION
	.align		4
        /*0000*/ 	.byte	0x04, 0x37
        /*0002*/ 	.short	(.L_19 - .L_18)
.L_18:
        /*0004*/ 	.word	0x00000082


	//----- nvinfo : EIATTR_KPARAM_INFO
	.align		4
.L_19:
        /*0008*/ 	.byte	0x04, 0x17
        /*000a*/ 	.short	(.L_21 - .L_20)
.L_20:
        /*000c*/ 	.word	0x00000000
        /*0010*/ 	.short	0x0003
        /*0012*/ 	.short	0x0018
        /*0014*/ 	.byte	0x00, 0xf0, 0x11, 0x00


	//----- nvinfo : EIATTR_KPARAM_INFO
	.align		4
.L_21:
        /*0018*/ 	.byte	0x04, 0x17
        /*001a*/ 	.short	(.L_23 - .L_22)
.L_22:
        /*001c*/ 	.word	0x00000000
        /*0020*/ 	.short	0x0002
        /*0022*/ 	.short	0x0010
        /*0024*/ 	.byte	0x00, 0xf5, 0x21, 0x00


	//----- nvinfo : EIATTR_KPARAM_INFO
	.align		4
.L_23:
        /*0028*/ 	.byte	0x04, 0x17
        /*002a*/ 	.short	(.L_25 - .L_24)
.L_24:
        /*002c*/ 	.word	0x00000000
        /*0030*/ 	.short	0x0001
        /*0032*/ 	.short	0x0008
        /*0034*/ 	.byte	0x00, 0xf5, 0x21, 0x00


	//----- nvinfo : EIATTR_KPARAM_INFO
	.align		4
.L_25:
        /*0038*/ 	.byte	0x04, 0x17
        /*003a*/ 	.short	(.L_27 - .L_26)
.L_26:
        /*003c*/ 	.word	0x00000000
        /*0040*/ 	.short	0x0000
        /*0042*/ 	.short	0x0000
        /*0044*/ 	.byte	0x00, 0xf5, 0x21, 0x00


	//----- nvinfo : EIATTR_SPARSE_MMA_MASK
	.align		4
.L_27:
        /*0048*/ 	.byte	0x03, 0x50
        /*004a*/ 	.short	0x0000


	//----- nvinfo : EIATTR_MAXREG_COUNT
	.align		4
        /*004c*/ 	.byte	0x03, 0x1b
        /*004e*/ 	.short	0x00ff


	//----- nvinfo : EIATTR_MERCURY_ISA_VERSION
	.align		4
        /*0050*/ 	.byte	0x03, 0x5f
        /*0052*/ 	.short	0x0101


	//----- nvinfo : EIATTR_VRC_CTA_INIT_COUNT
	.align		4
        /*0054*/ 	.byte	0x02, 0x4a
	.zero		1
	.zero		1


	//----- nvinfo : EIATTR_EXIT_INSTR_OFFSETS
	.align		4
        /*0058*/ 	.byte	0x04, 0x1c
        /*005a*/ 	.short	(.L_29 - .L_28)


	//   ....[0]....
.L_28:
        /*005c*/ 	.word	0x00000090


	//   ....[1]....
        /*0060*/ 	.word	0x000006c0


	//   ....[2]....
        /*0064*/ 	.word	0x00000980


	//   ....[3]....
        /*0068*/ 	.word	0x00000b60


	//   ....[4]....
        /*006c*/ 	.word	0x00000c30


	//----- nvinfo : EIATTR_CBANK_PARAM_SIZE
	.align		4
.L_29:
        /*0070*/ 	.byte	0x03, 0x19
        /*0072*/ 	.short	0x001c


	//----- nvinfo : EIATTR_PARAM_CBANK
	.align		4
        /*0074*/ 	.byte	0x04, 0x0a
        /*0076*/ 	.short	(.L_31 - .L_30)
	.align		4
.L_30:
        /*0078*/ 	.word	index@(.nv.constant0._Z17matrixAddKernel_DPfS_S_i)
        /*007c*/ 	.short	0x0380
        /*007e*/ 	.short	0x001c


	//----- nvinfo : EIATTR_SW_WAR
	.align		4
.L_31:
        /*0080*/ 	.byte	0x04, 0x36
        /*0082*/ 	.short	(.L_33 - .L_32)
.L_32:
        /*0084*/ 	.word	0x00000008
.L_33:


//--------------------- .nv.info._Z17matrixAddKernel_CPfS_S_i --------------------------
	.section	.nv.info._Z17matrixAddKernel_CPfS_S_i,"",@"SHT_CUDA_INFO"
	.sectionflags	@""
	.align	4


	//----- nvinfo : EIATTR_CUDA_API_VERSION
	.align		4
        /*0000*/ 	.byte	0x04, 0x37
        /*0002*/ 	.short	(.L_35 - .L_34)
.L_34:
        /*0004*/ 	.word	0x00000082


	//----- nvinfo : EIATTR_KPARAM_INFO
	.align		4
.L_35:
        /*0008*/ 	.byte	0x04, 0x17
        /*000a*/ 	.short	(.L_37 - .L_36)
.L_36:
        /*000c*/ 	.word	0x00000000
        /*0010*/ 	.short	0x0003
        /*0012*/ 	.short	0x0018
        /*0014*/ 	.byte	0x00, 0xf0, 0x11, 0x00


	//----- nvinfo : EIATTR_KPARAM_INFO
	.align		4
.L_37:
        /*0018*/ 	.byte	0x04, 0x17
        /*001a*/ 	.short	(.L_39 - .L_38)
.L_38:
        /*001c*/ 	.word	0x00000000
        /*0020*/ 	.short	0x0002
        /*0022*/ 	.short	0x0010
        /*0024*/ 	.byte	0x00, 0xf5, 0x21, 0x00


	//----- nvinfo : EIATTR_KPARAM_INFO
	.align		4
.L_39:
        /*0028*/ 	.byte	0x04, 0x17
        /*002a*/ 	.short	(.L_41 - .L_40)
.L_40:
        /*002c*/ 	.word	0x00000000
        /*0030*/ 	.short	0x0001
        /*0032*/ 	.short	0x0008
        /*0034*/ 	.byte	0x00, 0xf5, 0x21, 0x00


	//----- nvinfo : EIATTR_KPARAM_INFO
	.align		4
.L_41:
        /*0038*/ 	.byte	0x04, 0x17
        /*003a*/ 	.short	(.L_43 - .L_42)
.L_42:
        /*003c*/ 	.word	0x00000000
        /*0040*/ 	.short	0x0000
        /*0042*/ 	.short	0x0000
        /*0044*/ 	.byte	0x00, 0xf5, 0x21, 0x00


	//----- nvinfo : EIATTR_SPARSE_MMA_MASK
	.align		4
.L_43:
        /*0048*/ 	.byte	0x03, 0x50
        /*004a*/ 	.short	0x0000


	//----- nvinfo : EIATTR_MAXREG_COUNT
	.align		4
        /*004c*/ 	.byte	0x03, 0x1b
        /*004e*/ 	.short	0x00ff


	//----- nvinfo : EIATTR_MERCURY_ISA_VERSION
	.align		4
        /*0050*/ 	.byte	0x03, 0x5f
        /*0052*/ 	.short	0x0101


	//----- nvinfo : EIATTR_VRC_CTA_INIT_COUNT
	.align		4
        /*0054*/ 	.byte	0x02, 0x4a
	.zero		1
	.zero		1


	//----- nvinfo : EIATTR_EXIT_INSTR_OFFSETS
	.align		4
        /*0058*/ 	.byte	0x04, 0x1c
        /*005a*/ 	.short	(.L_45 - .L_44)


	//   ....[0]....
.L_44:
        /*005c*/ 	.word	0x00000080


	//   ....[1]....
        /*0060*/ 	.word	0x00000680


	//   ....[2]....
        /*0064*/ 	.word	0x00000950


	//   ....[3]....
        /*0068*/ 	.word	0x00000b20


	//   ....[4]....
        /*006c*/ 	.word	0x00000c30


	//----- nvinfo : EIATTR_CBANK_PARAM_SIZE
	.align		4
.L_45:
        /*0070*/ 	.byte	0x03, 0x19
        /*0072*/ 	.short	0x001c


	//----- nvinfo : EIATTR_PARAM_CBANK
	.align		4
        /*0074*/ 	.byte	0x04, 0x0a
        /*0076*/ 	.short	(.L_47 - .L_46)
	.align		4
.L_46:
        /*0078*/ 	.word	index@(.nv.constant0._Z17matrixAddKernel_CPfS_S_i)
        /*007c*/ 	.short	0x0380
        /*007e*/ 	.short	0x001c


	//----- nvinfo : EIATTR_SW_WAR
	.align		4
.L_47:
        /*0080*/ 	.byte	0x04, 0x36
        /*0082*/ 	.short	(.L_49 - .L_48)
.L_48:
        /*0084*/ 	.word	0x00000008
.L_49:


//--------------------- .nv.info._Z17matrixAddKernel_BPfS_S_i --------------------------
	.section	.nv.info._Z17matrixAddKernel_BPfS_S_i,"",@"SHT_CUDA_INFO"
	.sectionflags	@""
	.align	4


	//----- nvinfo : EIATTR_CUDA_API_VERSION
	.align		4
        /*0000*/ 	.byte	0x04, 0x37
        /*0002*/ 	.short	(.L_51 - .L_50)
.L_50:
        /*0004*/ 	.word	0x00000082


	//----- nvinfo : EIATTR_KPARAM_INFO
	.align		4
.L_51:
        /*0008*/ 	.byte	0x04, 0x17
        /*000a*/ 	.short	(.L_53 - .L_52)
.L_52:
        /*000c*/ 	.word	0x00000000
        /*0010*/ 	.short	0x0003
        /*0012*/ 	.short	0x0018
        /*0014*/ 	.byte	0x00, 0xf0, 0x11, 0x00


	//----- nvinfo : EIATTR_KPARAM_INFO
	.align		4
.L_53:
        /*0018*/ 	.byte	0x04, 0x17
        /*001a*/ 	.short	(.L_55 - .L_54)
.L_54:
        /*001c*/ 	.word	0x00000000
        /*0020*/ 	.short	0x0002
        /*0022*/ 	.short	0x0010
        /*0024*/ 	.byte	0x00, 0xf5, 0x21, 0x00


	//----- nvinfo : EIATTR_KPARAM_INFO
	.align		4
.L_55:
        /*0028*/ 	.byte	0x04, 0x17
        /*002a*/ 	.short	(.L_57 - .L_56)
.L_56:
        /*002c*/ 	.word	0x00000000
        /*0030*/ 	.short	0x0001
        /*0032*/ 	.short	0x0008
        /*0034*/ 	.byte	0x00, 0xf5, 0x21, 0x00


	//----- nvinfo : EIATTR_KPARAM_INFO
	.align		4
.L_57:
        /*0038*/ 	.byte	0x04, 0x17
        /*003a*/ 	.short	(.L_59 - .L_58)
.L_58:
        /*003c*/ 	.word	0x00000000
        /*0040*/ 	.short	0x0000
        /*0042*/ 	.short	0x0000
        /*0044*/ 	.byte	0x00, 0xf5, 0x21, 0x00


	//----- nvinfo : EIATTR_SPARSE_MMA_MASK
	.align		4
.L_59:
        /*0048*/ 	.byte	0x03, 0x50
        /*004a*/ 	.short	0x0000


	//----- nvinfo : EIATTR_MAXREG_COUNT
	.align		4
        /*004c*/ 	.byte	0x03, 0x1b
        /*004e*/ 	.short	0x00ff


	//----- nvinfo : EIATTR_MERCURY_ISA_VERSION
	.align		4
        /*0050*/ 	.byte	0x03, 0x5f
        /*0052*/ 	.short	0x0101


	//----- nvinfo : EIATTR_VRC_CTA_INIT_COUNT
	.align		4
        /*0054*/ 	.byte	0x02, 0x4a
	.zero		1
	.zero		1


	//----- nvinfo : EIATTR_EXIT_INSTR_OFFSETS
	.align		4
        /*0058*/ 	.byte	0x04, 0x1c
        /*005a*/ 	.short	(.L_61 - .L_60)


	//   ....[0]....
.L_60:
        /*005c*/ 	.word	0x000000c0


	//   ....[1]....
        /*0060*/ 	.word	0x00000190


	//----- nvinfo : EIATTR_CBANK_PARAM_SIZE
	.align		4
.L_61:
        /*0064*/ 	.byte	0x03, 0x19
        /*0066*/ 	.short	0x001c


	//----- nvinfo : EIATTR_PARAM_CBANK
	.align		4
        /*0068*/ 	.byte	0x04, 0x0a
        /*006a*/ 	.short	(.L_63 - .L_62)
	.align		4
.L_62:
        /*006c*/ 	.word	index@(.nv.constant0._Z17matrixAddKernel_BPfS_S_i)
        /*0070*/ 	.short	0x0380
        /*0072*/ 	.short	0x001c


	//----- nvinfo : EIATTR_SW_WAR
	.align		4
.L_63:
        /*0074*/ 	.byte	0x04, 0x36
        /*0076*/ 	.short	(.L_65 - .L_64)
.L_64:
        /*0078*/ 	.word	0x00000008
.L_65:


//--------------------- .nv.callgraph             --------------------------
	.section	.nv.callgraph,"",@"SHT_CUDA_CALLGRAPH"
	.align	4
	.sectionentsize	8
	.align		4
        /*0000*/ 	.word	0x00000000
	.align		4
        /*0004*/ 	.word	0xffffffff
	.align		4
        /*0008*/ 	.word	0x00000000
	.align		4
        /*000c*/ 	.word	0xfffffffe
	.align		4
        /*0010*/ 	.word	0x00000000
	.align		4
        /*0014*/ 	.word	0xfffffffd
	.align		4
        /*0018*/ 	.word	0x00000000
	.align		4
        /*001c*/ 	.word	0xfffffffc


//--------------------- .text._Z17matrixAddKernel_DPfS_S_i --------------------------
	.section	.text._Z17matrixAddKernel_DPfS_S_i,"ax",@progbits
	.align	128
        .global         _Z17matrixAddKernel_DPfS_S_i
        .type           _Z17matrixAddKernel_DPfS_S_i,@function
        .size           _Z17matrixAddKernel_DPfS_S_i,(.L_x_12 - _Z17matrixAddKernel_DPfS_S_i)
        .other          _Z17matrixAddKernel_DPfS_S_i,@"STO_CUDA_ENTRY STV_DEFAULT"
_Z17matrixAddKernel_DPfS_S_i:
.text._Z17matrixAddKernel_DPfS_S_i:
[----:B------:R-:W-:Y:S01]  /*0000*/  LDC R1, c[0x0][0x37c] ;  /* 0x0000df00ff017b82 */ /* 0x000fe20000000800 */
[----:B------:R-:W0:Y:S07]  /*0010*/  S2R R6, SR_TID.Y ;  /* 0x0000000000067919 */ /* 0x000e2e0000002200 */
[----:B------:R-:W1:Y:S08]  /*0020*/  S2UR UR4, SR_CTAID.Y ;  /* 0x00000000000479c3 */ /* 0x000e700000002600 */
[----:B------:R-:W1:Y:S08]  /*0030*/  LDC R25, c[0x0][0x364] ;  /* 0x0000d900ff197b82 */ /* 0x000e700000000800 */
[----:B------:R-:W2:Y:S01]  /*0040*/  LDC R0, c[0x0][0x398] ;  /* 0x0000e600ff007b82 */ /* 0x000ea20000000800 */
[----:B-1----:R-:W-:-:S05]  /*0050*/  IMAD R15, R25, UR4, RZ ;  /* 0x00000004190f7c24 */ /* 0x002fca000f8e02ff */
[----:B0-----:R-:W-:Y:S02]  /*0060*/  IADD3 R3, PT, PT, R15, R6, RZ ;  /* 0x000000060f037210 */ /* 0x001fe40007ffe0ff */
[----:B--2---:R-:W-:-:S04]  /*0070*/  ISETP.GE.AND P0, PT, R0, 0x1, PT ;  /* 0x000000010000780c */ /* 0x004fc80003f06270 */
[----:B------:R-:W-:-:S13]  /*0080*/  ISETP.GE.OR P0, PT, R3, R0, !P0 ;  /* 0x000000000300720c */ /* 0x000fda0004706670 */
[----:B------:R-:W-:Y:S05]  /*0090*/  @P0 EXIT ;  /* 0x000000000000094d */ /* 0x000fea0003800000 */
[C---:B------:R-:W-:Y:S01]  /*00a0*/  ISETP.GE.U32.AND P1, PT, R0.reuse, 0x8, PT ;  /* 0x000000080000780c */ /* 0x040fe20003f26070 */
[----:B------:R-:W0:Y:S01]  /*00b0*/  LDCU.64 UR6, c[0x0][0x358] ;  /* 0x00006b00ff0677ac */ /* 0x000e220008000a00 */
[----:B------:R-:W-:Y:S01]  /*00c0*/  LOP3.LUT R2, R0, 0x7, RZ, 0xc0, !PT ;  /* 0x0000000700027812 */ /* 0x000fe200078ec0ff */
[----:B------:R-:W-:Y:S02]  /*00d0*/  HFMA2 R5, -RZ, RZ, 0, 0 ;  /* 0x00000000ff057431 */ /* 0x000fe400000001ff */
[----:B------:R-:W-:Y:S01]  /*00e0*/  IMAD R4, R3, R0, RZ ;  /* 0x0000000003047224 */ /* 0x000fe200078e02ff */
[----:B------:R-:W-:-:S07]  /*00f0*/  ISETP.NE.AND P0, PT, R2, RZ, PT ;  /* 0x000000ff0200720c */ /* 0x000fce0003f05270 */
[----:B------:R-:W-:Y:S06]  /*0100*/  @!P1 BRA `(.L_x_0) ;  /* 0x00000004006c9947 */ /* 0x000fec0003800000 */
[----:B------:R-:W1:Y:S01]  /*0110*/  LDC.64 R8, c[0x0][0x380] ;  /* 0x0000e000ff087b82 */ /* 0x000e620000000a00 */
[----:B------:R-:W-:Y:S01]  /*0120*/  MOV R7, RZ ;  /* 0x000000ff00077202 */ /* 0x000fe20000000f00 */
[C-C-:B------:R-:W-:Y:S01]  /*0130*/  IMAD R27, R0.reuse, 0x5, R3.reuse ;  /* 0x00000005001b7824 */ /* 0x140fe200078e0203 */
[C---:B------:R-:W-:Y:S01]  /*0140*/  LOP3.LUT R5, R0.reuse, 0x7ffffff8, RZ, 0xc0, !PT ;  /* 0x7ffffff800057812 */ /* 0x040fe200078ec0ff */
[C---:B------:R-:W-:Y:S01]  /*0150*/  IMAD R20, R0.reuse, 0x3, R3 ;  /* 0x0000000300147824 */ /* 0x040fe200078e0203 */
[C---:B------:R-:W-:Y:S01]  /*0160*/  SHF.L.U32 R21, R0.reuse, 0x3, RZ ;  /* 0x0000000300157819 */ /* 0x040fe200000006ff */
[----:B------:R-:W-:Y:S01]  /*0170*/  IMAD.WIDE.U32 R24, R25, UR4, R6 ;  /* 0x0000000419187c25 */ /* 0x000fe2000f8e0006 */
[----:B------:R-:W-:Y:S01]  /*0180*/  IADD3 R7, PT, PT, R15, R0, R6 ;  /* 0x000000000f077210 */ /* 0x000fe20007ffe006 */
[----:B------:R-:W2:Y:S01]  /*0190*/  LDC.64 R12, c[0x0][0x390] ;  /* 0x0000e400ff0c7b82 */ /* 0x000ea20000000a00 */
[-C--:B------:R-:W-:Y:S01]  /*01a0*/  LEA R29, R0, R3.reuse, 0x2 ;  /* 0x00000003001d7211 */ /* 0x080fe200078e10ff */
[----:B------:R-:W3:Y:S01]  /*01b0*/  LDCU.64 UR8, c[0x0][0x388] ;  /* 0x00007100ff0877ac */ /* 0x000ee20008000a00 */
[----:B------:R-:W-:Y:S01]  /*01c0*/  SHF.L.U64.HI R26, R24, 0x2, R25 ;  /* 0x00000002181a7819 */ /* 0x000fe20000010219 */
[----:B------:R-:W-:Y:S01]  /*01d0*/  IMAD R25, R0, 0x6, R3 ;  /* 0x0000000600197824 */ /* 0x000fe200078e0203 */
[----:B------:R-:W-:Y:S01]  /*01e0*/  SHF.L.U32 R24, R24, 0x2, RZ ;  /* 0x0000000218187819 */ /* 0x000fe200000006ff */
[----:B------:R-:W4:Y:S01]  /*01f0*/  LDCU.64 UR10, c[0x0][0x390] ;  /* 0x00007200ff0a77ac */ /* 0x000f220008000a00 */
[----:B------:R-:W-:Y:S01]  /*0200*/  LEA R6, R0, R3, 0x1 ;  /* 0x0000000300067211 */ /* 0x000fe200078e08ff */
[----:B------:R-:W0:Y:S01]  /*0210*/  LDC.64 R10, c[0x0][0x388] ;  /* 0x0000e200ff0a7b82 */ /* 0x000e220000000a00 */
[----:B-1----:R-:W-:-:S03]  /*0220*/  IMAD.WIDE.U32 R8, R4, 0x4, R8 ;  /* 0x0000000404087825 */ /* 0x002fc600078e0008 */
[----:B------:R-:W-:Y:S01]  /*0230*/  IADD3 R28, P1, PT, R8, 0x10, RZ ;  /* 0x00000010081c7810 */ /* 0x000fe20007f3e0ff */
[----:B------:R-:W-:-:S03]  /*0240*/  IMAD R8, R0, 0x7, R3 ;  /* 0x0000000700087824 */ /* 0x000fc600078e0203 */
[----:B------:R-:W-:Y:S02]  /*0250*/  IADD3.X R17, PT, PT, RZ, R9, RZ, P1, !PT ;  /* 0x00000009ff117210 */ /* 0x000fe40000ffe4ff */
[----:B--234-:R-:W-:-:S07]  /*0260*/  IADD3 R9, PT, PT, -R5, RZ, RZ ;  /* 0x000000ff05097210 */ /* 0x01cfce0007ffe1ff */
.L_x_1:
[C---:B-1----:R-:W-:Y:S02]  /*0270*/  IADD3 R14, P2, PT, R24.reuse, UR10, RZ ;  /* 0x0000000a180e7c10 */ /* 0x042fe4000ff5e0ff */
[----:B------:R-:W-:Y:S02]  /*0280*/  IADD3 R22, P1, PT, R24, UR8, RZ ;  /* 0x0000000818167c10 */ /* 0x000fe4000ff3e0ff */
[C---:B------:R-:W-:Y:S02]  /*0290*/  IADD3.X R15, PT, PT, R26.reuse, UR11, RZ, P2, !PT ;  /* 0x0000000b1a0f7c10 */ /* 0x040fe400097fe4ff */
[----:B------:R-:W-:-:S04]  /*02a0*/  IADD3.X R23, PT, PT, R26, UR9, RZ, P1, !PT ;  /* 0x000000091a177c10 */ /* 0x000fc80008ffe4ff */
[----:B0-----:R0:W2:Y:S04]  /*02b0*/  LDG.E R15, desc[UR6][R14.64] ;  /* 0x000000060e0f7981 */ /* 0x0010a8000c1e1900 */
[----:B------:R-:W2:Y:S01]  /*02c0*/  LDG.E R22, desc[UR6][R22.64] ;  /* 0x0000000616167981 */ /* 0x000ea2000c1e1900 */
[----:B0-----:R-:W-:Y:S01]  /*02d0*/  MOV R14, R28 ;  /* 0x0000001c000e7202 */ /* 0x001fe20000000f00 */
[----:B--2---:R-:W-:Y:S01]  /*02e0*/  FADD R19, R22, R15 ;  /* 0x0000000f16137221 */ /* 0x004fe20000000000 */
[----:B------:R-:W-:Y:S01]  /*02f0*/  MOV R15, R17 ;  /* 0x00000011000f7202 */ /* 0x000fe20000000f00 */
[----:B------:R-:W-:-:S04]  /*0300*/  IMAD.WIDE.U32 R16, R7, 0x4, R10 ;  /* 0x0000000407107825 */ /* 0x000fc800078e000a */
[----:B------:R0:W-:Y:S04]  /*0310*/  STG.E desc[UR6][R14.64+-0x10], R19 ;  /* 0xfffff0130e007986 */ /* 0x0001e8000c101906 */
[----:B------:R-:W2:Y:S01]  /*0320*/  LDG.E R16, desc[UR6][R16.64] ;  /* 0x0000000610107981 */ /* 0x000ea2000c1e1900 */
[----:B0-----:R-:W-:-:S06]  /*0330*/  IMAD.WIDE.U32 R18, R7, 0x4, R12 ;  /* 0x0000000407127825 */ /* 0x001fcc00078e000c */
[----:B------:R-:W2:Y:S01]  /*0340*/  LDG.E R18, desc[UR6][R18.64] ;  /* 0x0000000612127981 */ /* 0x000ea2000c1e1900 */
[----:B------:R-:W-:-:S04]  /*0350*/  IMAD.WIDE.U32 R22, R6, 0x4, R12 ;  /* 0x0000000406167825 */ /* 0x000fc800078e000c */
[----:B--2---:R-:W-:Y:S01]  /*0360*/  FADD R28, R16, R18 ;  /* 0x00000012101c7221 */ /* 0x004fe20000000000 */
[----:B------:R-:W-:-:S04]  /*0370*/  IMAD.WIDE.U32 R16, R6, 0x4, R10 ;  /* 0x0000000406107825 */ /* 0x000fc800078e000a */
[----:B------:R0:W-:Y:S04]  /*0380*/  STG.E desc[UR6][R14.64+-0xc], R28 ;  /* 0xfffff41c0e007986 */ /* 0x0001e8000c101906 */
[----:B------:R-:W2:Y:S04]  /*0390*/  LDG.E R16, desc[UR6][R16.64] ;  /* 0x0000000610107981 */ /* 0x000ea8000c1e1900 */
[----:B------:R-:W2:Y:S01]  /*03a0*/  LDG.E R23, desc[UR6][R22.64] ;  /* 0x0000000616177981 */ /* 0x000ea2000c1e1900 */
[----:B------:R-:W-:-:S04]  /*03b0*/  IMAD.WIDE.U32 R18, R20, 0x4, R10 ;  /* 0x0000000414127825 */ /* 0x000fc800078e000a */
[----:B--2---:R-:W-:Y:S01]  /*03c0*/  FADD R23, R16, R23 ;  /* 0x0000001710177221 */ /* 0x004fe20000000000 */
[----:B------:R-:W-:-:S04]  /*03d0*/  IMAD.WIDE.U32 R16, R20, 0x4, R12 ;  /* 0x0000000414107825 */ /* 0x000fc800078e000c */
[----:B------:R-:W-:Y:S04]  /*03e0*/  STG.E desc[UR6][R14.64+-0x8], R23 ;  /* 0xfffff8170e007986 */ /* 0x000fe8000c101906 */
[----:B------:R-:W0:Y:S04]  /*03f0*/  LDG.E R18, desc[UR6][R18.64] ;  /* 0x0000000612127981 */ /* 0x000e28000c1e1900 */
[----:B------:R-:W0:Y:S02]  /*0400*/  LDG.E R17, desc[UR6][R16.64] ;  /* 0x0000000610117981 */ /* 0x000e24000c1e1900 */
[----:B0-----:R-:W-:Y:S01]  /*0410*/  FADD R28, R18, R17 ;  /* 0x00000011121c7221 */ /* 0x001fe20000000000 */
[----:B------:R-:W-:-:S04]  /*0420*/  IMAD.WIDE.U32 R16, R29, 0x4, R12 ;  /* 0x000000041d107825 */ /* 0x000fc800078e000c */
[----:B------:R-:W-:Y:S01]  /*0430*/  IMAD.WIDE.U32 R18, R29, 0x4, R10 ;  /* 0x000000041d127825 */ /* 0x000fe200078e000a */
[----:B------:R0:W-:Y:S04]  /*0440*/  STG.E desc[UR6][R14.64+-0x4], R28 ;  /* 0xfffffc1c0e007986 */ /* 0x0001e8000c101906 */
[----:B------:R1:W0:Y:S04]  /*0450*/  LDG.E R22, desc[UR6][R18.64] ;  /* 0x0000000612167981 */ /* 0x000228000c1e1900 */
[----:B------:R-:W0:Y:S01]  /*0460*/  LDG.E R17, desc[UR6][R16.64] ;  /* 0x0000000610117981 */ /* 0x000e22000c1e1900 */
[----:B-1----:R-:W-:-:S04]  /*0470*/  IMAD.WIDE.U32 R18, R27, 0x4, R12 ;  /* 0x000000041b127825 */ /* 0x002fc800078e000c */
[----:B0-----:R-:W-:Y:S01]  /*0480*/  FADD R28, R22, R17 ;  /* 0x00000011161c7221 */ /* 0x001fe20000000000 */
[----:B------:R-:W-:-:S04]  /*0490*/  IMAD.WIDE.U32 R22, R27, 0x4, R10 ;  /* 0x000000041b167825 */ /* 0x000fc800078e000a */
[----:B------:R0:W-:Y:S04]  /*04a0*/  STG.E desc[UR6][R14.64], R28 ;  /* 0x0000001c0e007986 */ /* 0x0001e8000c101906 */
[----:B------:R-:W0:Y:S04]  /*04b0*/  LDG.E R22, desc[UR6][R22.64] ;  /* 0x0000000616167981 */ /* 0x000e28000c1e1900 */
[----:B------:R-:W0:Y:S01]  /*04c0*/  LDG.E R19, desc[UR6][R18.64] ;  /* 0x0000000612137981 */ /* 0x000e22000c1e1900 */
[----:B------:R-:W-:-:S04]  /*04d0*/  IMAD.WIDE.U32 R16, R25, 0x4, R10 ;  /* 0x0000000419107825 */ /* 0x000fc800078e000a */
[----:B0-----:R-:W-:Y:S01]  /*04e0*/  FADD R28, R22, R19 ;  /* 0x00000013161c7221 */ /* 0x001fe20000000000 */
[----:B------:R-:W-:-:S04]  /*04f0*/  IMAD.WIDE.U32 R22, R25, 0x4, R12 ;  /* 0x0000000419167825 */ /* 0x000fc800078e000c */
[----:B------:R-:W-:Y:S04]  /*0500*/  STG.E desc[UR6][R14.64+0x4], R28 ;  /* 0x0000041c0e007986 */ /* 0x000fe8000c101906 */
[----:B------:R-:W2:Y:S04]  /*0510*/  LDG.E R16, desc[UR6][R16.64] ;  /* 0x0000000610107981 */ /* 0x000ea8000c1e1900 */
[----:B------:R-:W2:Y:S02]  /*0520*/  LDG.E R23, desc[UR6][R22.64] ;  /* 0x0000000616177981 */ /* 0x000ea4000c1e1900 */
[----:B--2---:R-:W-:Y:S01]  /*0530*/  FADD R19, R16, R23 ;  /* 0x0000001710137221 */ /* 0x004fe20000000000 */
[----:B------:R-:W-:-:S04]  /*0540*/  IMAD.WIDE.U32 R16, R8, 0x4, R10 ;  /* 0x0000000408107825 */ /* 0x000fc800078e000a */
[----:B------:R0:W-:Y:S04]  /*0550*/  STG.E desc[UR6][R14.64+0x8], R19 ;  /* 0x000008130e007986 */ /* 0x0001e8000c101906 */
[----:B------:R1:W2:Y:S01]  /*0560*/  LDG.E R16, desc[UR6][R16.64] ;  /* 0x0000000610107981 */ /* 0x0002a2000c1e1900 */
[----:B0-----:R-:W-:-:S06]  /*0570*/  IMAD.WIDE.U32 R18, R8, 0x4, R12 ;  /* 0x0000000408127825 */ /* 0x001fcc00078e000c */
[----:B------:R-:W2:Y:S01]  /*0580*/  LDG.E R18, desc[UR6][R18.64] ;  /* 0x0000000612127981 */ /* 0x000ea2000c1e1900 */
[----:B------:R-:W-:Y:S02]  /*0590*/  IADD3 R28, P1, PT, R14, 0x20, RZ ;  /* 0x000000200e1c7810 */ /* 0x000fe40007f3e0ff */
[----:B------:R-:W-:Y:S02]  /*05a0*/  IADD3 R9, PT, PT, R9, 0x8, RZ ;  /* 0x0000000809097810 */ /* 0x000fe40007ffe0ff */
[----:B-1----:R-:W-:Y:S02]  /*05b0*/  IADD3.X R17, PT, PT, RZ, R15, RZ, P1, !PT ;  /* 0x0000000fff117210 */ /* 0x002fe40000ffe4ff */
[----:B------:R-:W-:Y:S02]  /*05c0*/  ISETP.NE.AND P1, PT, R9, RZ, PT ;  /* 0x000000ff0900720c */ /* 0x000fe40003f25270 */
[----:B------:R-:W-:Y:S02]  /*05d0*/  MOV R22, R24 ;  /* 0x0000001800167202 */ /* 0x000fe40000000f00 */
[----:B------:R-:W-:-:S03]  /*05e0*/  MOV R23, R26 ;  /* 0x0000001a00177202 */ /* 0x000fc60000000f00 */
[C---:B------:R-:W-:Y:S01]  /*05f0*/  IMAD.WIDE.U32 R22, R21.reuse, 0x4, R22 ;  /* 0x0000000415167825 */ /* 0x040fe200078e0016 */
[C---:B------:R-:W-:Y:S02]  /*0600*/  IADD3 R8, PT, PT, R21.reuse, R8, RZ ;  /* 0x0000000815087210 */ /* 0x040fe40007ffe0ff */
[C---:B------:R-:W-:Y:S01]  /*0610*/  IADD3 R25, PT, PT, R21.reuse, R25, RZ ;  /* 0x0000001915197210 */ /* 0x040fe20007ffe0ff */
[----:B------:R-:W-:Y:S01]  /*0620*/  IMAD.MOV.U32 R26, RZ, RZ, R23 ;  /* 0x000000ffff1a7224 */ /* 0x000fe200078e0017 */
[----:B------:R-:W-:Y:S02]  /*0630*/  MOV R24, R22 ;  /* 0x0000001600187202 */ /* 0x000fe40000000f00 */
[C---:B------:R-:W-:Y:S02]  /*0640*/  IADD3 R27, PT, PT, R21.reuse, R27, RZ ;  /* 0x0000001b151b7210 */ /* 0x040fe40007ffe0ff */
[C---:B------:R-:W-:Y:S02]  /*0650*/  IADD3 R29, PT, PT, R21.reuse, R29, RZ ;  /* 0x0000001d151d7210 */ /* 0x040fe40007ffe0ff */
[----:B------:R-:W-:-:S02]  /*0660*/  IADD3 R20, PT, PT, R21, R20, RZ ;  /* 0x0000001415147210 */ /* 0x000fc40007ffe0ff */
[C---:B------:R-:W-:Y:S02]  /*0670*/  IADD3 R7, PT, PT, R21.reuse, R7, RZ ;  /* 0x0000000715077210 */ /* 0x040fe40007ffe0ff */
[----:B------:R-:W-:Y:S01]  /*0680*/  IADD3 R6, PT, PT, R21, R6, RZ ;  /* 0x0000000615067210 */ /* 0x000fe20007ffe0ff */
[----:B--2---:R-:W-:-:S05]  /*0690*/  FADD R18, R16, R18 ;  /* 0x0000001210127221 */ /* 0x004fca0000000000 */
[----:B------:R1:W-:Y:S01]  /*06a0*/  STG.E desc[UR6][R14.64+0xc], R18 ;  /* 0x00000c120e007986 */ /* 0x0003e2000c101906 */
[----:B------:R-:W-:Y:S05]  /*06b0*/  @P1 BRA `(.L_x_1) ;  /* 0xfffffff800ec1947 */ /* 0x000fea000383ffff */
.L_x_0:
[----:B0-----:R-:W-:Y:S05]  /*06c0*/  @!P0 EXIT ;  /* 0x000000000000894d */ /* 0x001fea0003800000 */
[----:B------:R-:W-:Y:S02]  /*06d0*/  ISETP.GE.U32.AND P1, PT, R2, 0x4, PT ;  /* 0x000000040200780c */ /* 0x000fe40003f26070 */
[----:B------:R-:W-:-:S04]  /*06e0*/  LOP3.LUT R20, R0, 0x3, RZ, 0xc0, !PT ;  /* 0x0000000300147812 */ /* 0x000fc800078ec0ff */
[----:B------:R-:W-:-:S07]  /*06f0*/  ISETP.NE.AND P0, PT, R20, RZ, PT ;  /* 0x000000ff1400720c */ /* 0x000fce0003f05270 */
[----:B------:R-:W-:Y:S06]  /*0700*/  @!P1 BRA `(.L_x_2) ;  /* 0x00000000009c9947 */ /* 0x000fec0003800000 */
[----:B------:R-:W0:Y:S01]  /*0710*/  LDC.64 R8, c[0x0][0x388] ;  /* 0x0000e200ff087b82 */ /* 0x000e220000000a00 */
[----:B------:R-:W-:-:S07]  /*0720*/  IMAD R17, R5, R0, R3 ;  /* 0x0000000005117224 */ /* 0x000fce00078e0203 */
[----:B------:R-:W2:Y:S08]  /*0730*/  LDC.64 R6, c[0x0][0x390] ;  /* 0x0000e400ff067b82 */ /* 0x000eb00000000a00 */
[----:B-1----:R-:W1:Y:S01]  /*0740*/  LDC.64 R14, c[0x0][0x380] ;  /* 0x0000e000ff0e7b82 */ /* 0x002e620000000a00 */
[----:B------:R-:W-:Y:S01]  /*0750*/  IADD3 R19, PT, PT, R4, R5, RZ ;  /* 0x0000000504137210 */ /* 0x000fe20007ffe0ff */
[----:B------:R-:W3:Y:S01]  /*0760*/  LDCU.64 UR4, c[0x0][0x380] ;  /* 0x00007000ff0477ac */ /* 0x000ee20008000a00 */
[----:B0-----:R-:W-:-:S06]  /*0770*/  IMAD.WIDE.U32 R10, R17, 0x4, R8 ;  /* 0x00000004110a7825 */ /* 0x001fcc00078e0008 */
[----:B------:R-:W4:Y:S01]  /*0780*/  LDG.E R10, desc[UR6][R10.64] ;  /* 0x000000060a0a7981 */ /* 0x000f22000c1e1900 */
[----:B--2---:R-:W-:-:S06]  /*0790*/  IMAD.WIDE.U32 R12, R17, 0x4, R6 ;  /* 0x00000004110c7825 */ /* 0x004fcc00078e0006 */
[----:B------:R-:W4:Y:S01]  /*07a0*/  LDG.E R13, desc[UR6][R12.64] ;  /* 0x000000060c0d7981 */ /* 0x000f22000c1e1900 */
[----:B------:R-:W-:Y:S02]  /*07b0*/  IMAD.IADD R23, R17, 0x1, R0 ;  /* 0x0000000111177824 */ /* 0x000fe400078e0200 */
[----:B-1----:R-:W-:-:S04]  /*07c0*/  IMAD.WIDE.U32 R14, R19, 0x4, R14 ;  /* 0x00000004130e7825 */ /* 0x002fc800078e000e */
[----:B------:R-:W-:-:S04]  /*07d0*/  IMAD.WIDE.U32 R16, R23, 0x4, R8 ;  /* 0x0000000417107825 */ /* 0x000fc800078e0008 */
[----:B------:R-:W-:-:S04]  /*07e0*/  IMAD.WIDE.U32 R18, R23, 0x4, R6 ;  /* 0x0000000417127825 */ /* 0x000fc800078e0006 */
[----:B----4-:R-:W-:-:S05]  /*07f0*/  FADD R21, R10, R13 ;  /* 0x0000000d0a157221 */ /* 0x010fca0000000000 */
[----:B------:R0:W-:Y:S04]  /*0800*/  STG.E desc[UR6][R14.64], R21 ;  /* 0x000000150e007986 */ /* 0x0001e8000c101906 */
[----:B------:R-:W2:Y:S04]  /*0810*/  LDG.E R16, desc[UR6][R16.64] ;  /* 0x0000000610107981 */ /* 0x000ea8000c1e1900 */
[----:B------:R-:W2:Y:S01]  /*0820*/  LDG.E R19, desc[UR6][R18.64] ;  /* 0x0000000612137981 */ /* 0x000ea2000c1e1900 */
[----:B------:R-:W-:Y:S02]  /*0830*/  IADD3 R2, P1, PT, R4, R5, RZ ;  /* 0x0000000504027210 */ /* 0x000fe40007f3e0ff */
[----:B------:R-:W-:-:S02]  /*0840*/  IADD3 R25, PT, PT, R23, R0, RZ ;  /* 0x0000000017197210 */ /* 0x000fc40007ffe0ff */
[----:B------:R-:W-:Y:S02]  /*0850*/  IADD3.X R11, PT, PT, RZ, RZ, RZ, P1, !PT ;  /* 0x000000ffff0b7210 */ /* 0x000fe40000ffe4ff */
[----:B---3--:R-:W-:Y:S01]  /*0860*/  LEA R10, P1, R2, UR4, 0x2 ;  /* 0x00000004020a7c11 */ /* 0x008fe2000f8210ff */
[----:B------:R-:W-:-:S03]  /*0870*/  IMAD.WIDE.U32 R12, R25, 0x4, R8 ;  /* 0x00000004190c7825 */ /* 0x000fc600078e0008 */
[----:B------:R-:W-:Y:S01]  /*0880*/  LEA.HI.X R11, R2, UR5, R11, 0x2, P1 ;  /* 0x00000005020b7c11 */ /* 0x000fe200088f140b */
[----:B0-----:R-:W-:-:S04]  /*0890*/  IMAD.WIDE.U32 R14, R25, 0x4, R6 ;  /* 0x00000004190e7825 */ /* 0x001fc800078e0006 */
[----:B--2---:R-:W-:-:S05]  /*08a0*/  FADD R23, R16, R19 ;  /* 0x0000001310177221 */ /* 0x004fca0000000000 */
[----:B------:R0:W-:Y:S04]  /*08b0*/  STG.E desc[UR6][R10.64+0x4], R23 ;  /* 0x000004170a007986 */ /* 0x0001e8000c101906 */
[----:B------:R-:W2:Y:S04]  /*08c0*/  LDG.E R12, desc[UR6][R12.64] ;  /* 0x000000060c0c7981 */ /* 0x000ea8000c1e1900 */
[----:B------:R-:W2:Y:S01]  /*08d0*/  LDG.E R15, desc[UR6][R14.64] ;  /* 0x000000060e0f7981 */ /* 0x000ea2000c1e1900 */
[----:B------:R-:W-:-:S05]  /*08e0*/  IADD3 R25, PT, PT, R25, R0, RZ ;  /* 0x0000000019197210 */ /* 0x000fca0007ffe0ff */
[----:B------:R-:W-:-:S04]  /*08f0*/  IMAD.WIDE.U32 R8, R25, 0x4, R8 ;  /* 0x0000000419087825 */ /* 0x000fc800078e0008 */
[----:B------:R-:W-:-:S04]  /*0900*/  IMAD.WIDE.U32 R6, R25, 0x4, R6 ;  /* 0x0000000419067825 */ /* 0x000fc800078e0006 */
[----:B--2---:R-:W-:-:S05]  /*0910*/  FADD R17, R12, R15 ;  /* 0x0000000f0c117221 */ /* 0x004fca0000000000 */
[----:B------:R0:W-:Y:S04]  /*0920*/  STG.E desc[UR6][R10.64+0x8], R17 ;  /* 0x000008110a007986 */ /* 0x0001e8000c101906 */
[----:B------:R-:W2:Y:S04]  /*0930*/  LDG.E R8, desc[UR6][R8.64] ;  /* 0x0000000608087981 */ /* 0x000ea8000c1e1900 */
[----:B------:R-:W2:Y:S01]  /*0940*/  LDG.E R7, desc[UR6][R6.64] ;  /* 0x0000000606077981 */ /* 0x000ea2000c1e1900 */
[----:B------:R-:W-:Y:S01]  /*0950*/  IADD3 R5, PT, PT, R5, 0x4, RZ ;  /* 0x0000000405057810 */ /* 0x000fe20007ffe0ff */
[----:B--2---:R-:W-:-:S05]  /*0960*/  FADD R19, R8, R7 ;  /* 0x0000000708137221 */ /* 0x004fca0000000000 */
[----:B------:R0:W-:Y:S02]  /*0970*/  STG.E desc[UR6][R10.64+0xc], R19 ;  /* 0x00000c130a007986 */ /* 0x0001e4000c101906 */
.L_x_2:
[----:B------:R-:W-:Y:S05]  /*0980*/  @!P0 EXIT ;  /* 0x000000000000894d */ /* 0x000fea0003800000 */
[----:B------:R-:W-:Y:S02]  /*0990*/  ISETP.NE.AND P1, PT, R20, 0x1, PT ;  /* 0x000000011400780c */ /* 0x000fe40003f25270 */
[----:B------:R-:W-:-:S04]  /*09a0*/  LOP3.LUT R2, R0, 0x1, RZ, 0xc0, !PT ;  /* 0x0000000100027812 */ /* 0x000fc800078ec0ff */
[----:B------:R-:W-:-:S07]  /*09b0*/  ISETP.NE.U32.AND P0, PT, R2, 0x1, PT ;  /* 0x000000010200780c */ /* 0x000fce0003f05070 */
[----:B------:R-:W-:Y:S06]  /*09c0*/  @!P1 BRA `(.L_x_3) ;  /* 0x0000000000649947 */ /* 0x000fec0003800000 */
[----:B------:R-:W2:Y:S01]  /*09d0*/  LDC.64 R8, c[0x0][0x388] ;  /* 0x0000e200ff087b82 */ /* 0x000ea20000000a00 */
[----:B0-----:R-:W-:-:S07]  /*09e0*/  IMAD R17, R5, R0, R3 ;  /* 0x0000000005117224 */ /* 0x001fce00078e0203 */
[----:B------:R-:W0:Y:S08]  /*09f0*/  LDC.64 R6, c[0x0][0x390] ;  /* 0x0000e400ff067b82 */ /* 0x000e300000000a00 */
[----:B-1----:R-:W1:Y:S01]  /*0a00*/  LDC.64 R14, c[0x0][0x380] ;  /* 0x0000e000ff0e7b82 */ /* 0x002e620000000a00 */
[----:B------:R-:W-:Y:S01]  /*0a10*/  IADD3 R19, PT, PT, R4, R5, RZ ;  /* 0x0000000504137210 */ /* 0x000fe20007ffe0ff */
[----:B------:R-:W3:Y:S01]  /*0a20*/  LDCU.64 UR4, c[0x0][0x380] ;  /* 0x00007000ff0477ac */ /* 0x000ee20008000a00 */
[----:B--2---:R-:W-:-:S06]  /*0a30*/  IMAD.WIDE.U32 R10, R17, 0x4, R8 ;  /* 0x00000004110a7825 */ /* 0x004fcc00078e0008 */
[----:B------:R-:W2:Y:S01]  /*0a40*/  LDG.E R10, desc[UR6][R10.64] ;  /* 0x000000060a0a7981 */ /* 0x000ea2000c1e1900 */
[----:B0-----:R-:W-:-:S06]  /*0a50*/  IMAD.WIDE.U32 R12, R17, 0x4, R6 ;  /* 0x00000004110c7825 */ /* 0x001fcc00078e0006 */
[----:B------:R-:W2:Y:S01]  /*0a60*/  LDG.E R13, desc[UR6][R12.64] ;  /* 0x000000060c0d7981 */ /* 0x000ea2000c1e1900 */
[----:B------:R-:W-:Y:S01]  /*0a70*/  IADD3 R21, PT, PT, R17, R0, RZ ;  /* 0x0000000011157210 */ /* 0x000fe20007ffe0ff */
[----:B-1----:R-:W-:-:S04]  /*0a80*/  IMAD.WIDE.U32 R14, R19, 0x4, R14 ;  /* 0x00000004130e7825 */ /* 0x002fc800078e000e */
[----:B------:R-:W-:-:S04]  /*0a90*/  IMAD.WIDE.U32 R8, R21, 0x4, R8 ;  /* 0x0000000415087825 */ /* 0x000fc800078e0008 */
[----:B------:R-:W-:-:S04]  /*0aa0*/  IMAD.WIDE.U32 R6, R21, 0x4, R6 ;  /* 0x0000000415067825 */ /* 0x000fc800078e0006 */
[----:B--2---:R-:W-:-:S05]  /*0ab0*/  FADD R17, R10, R13 ;  /* 0x0000000d0a117221 */ /* 0x004fca0000000000 */
[----:B------:R2:W-:Y:S04]  /*0ac0*/  STG.E desc[UR6][R14.64], R17 ;  /* 0x000000110e007986 */ /* 0x0005e8000c101906 */
[----:B------:R-:W4:Y:S04]  /*0ad0*/  LDG.E R8, desc[UR6][R8.64] ;  /* 0x0000000608087981 */ /* 0x000f28000c1e1900 */
[----:B------:R-:W4:Y:S01]  /*0ae0*/  LDG.E R7, desc[UR6][R6.64] ;  /* 0x0000000606077981 */ /* 0x000f22000c1e1900 */
[----:B------:R-:W-:-:S04]  /*0af0*/  IADD3 R2, P1, PT, R4, R5, RZ ;  /* 0x0000000504027210 */ /* 0x000fc80007f3e0ff */
[----:B------:R-:W-:Y:S02]  /*0b00*/  IADD3.X R11, PT, PT, RZ, RZ, RZ, P1, !PT ;  /* 0x000000ffff0b7210 */ /* 0x000fe40000ffe4ff */
[----:B---3--:R-:W-:-:S04]  /*0b10*/  LEA R10, P1, R2, UR4, 0x2 ;  /* 0x00000004020a7c11 */ /* 0x008fc8000f8210ff */
[----:B------:R-:W-:Y:S02]  /*0b20*/  LEA.HI.X R11, R2, UR5, R11, 0x2, P1 ;  /* 0x00000005020b7c11 */ /* 0x000fe400088f140b */
[----:B------:R-:W-:Y:S01]  /*0b30*/  IADD3 R5, PT, PT, R5, 0x2, RZ ;  /* 0x0000000205057810 */ /* 0x000fe20007ffe0ff */
[----:B----4-:R-:W-:-:S05]  /*0b40*/  FADD R13, R8, R7 ;  /* 0x00000007080d7221 */ /* 0x010fca0000000000 */
[----:B------:R2:W-:Y:S02]  /*0b50*/  STG.E desc[UR6][R10.64+0x4], R13 ;  /* 0x0000040d0a007986 */ /* 0x0005e4000c101906 */
.L_x_3:
[----:B------:R-:W-:Y:S05]  /*0b60*/  @P0 EXIT ;  /* 0x000000000000094d */ /* 0x000fea0003800000 */
[----:B------:R-:W3:Y:S01]  /*0b70*/  LDC.64 R6, c[0x0][0x388] ;  /* 0x0000e200ff067b82 */ /* 0x000ee20000000a00 */
[----:B0-2---:R-:W-:-:S07]  /*0b80*/  IMAD R11, R5, R0, R3 ;  /* 0x00000000050b7224 */ /* 0x005fce00078e0203 */
[----:B------:R-:W0:Y:S01]  /*0b90*/  LDC.64 R8, c[0x0][0x390] ;  /* 0x0000e400ff087b82 */ /* 0x000e220000000a00 */
[----:B---3--:R-:W-:-:S06]  /*0ba0*/  IMAD.WIDE.U32 R2, R11, 0x4, R6 ;  /* 0x000000040b027825 */ /* 0x008fcc00078e0006 */
[----:B------:R-:W2:Y:S01]  /*0bb0*/  LDG.E R2, desc[UR6][R2.64] ;  /* 0x0000000602027981 */ /* 0x000ea2000c1e1900 */
[----:B0-----:R-:W-:Y:S02]  /*0bc0*/  IMAD.WIDE.U32 R6, R11, 0x4, R8 ;  /* 0x000000040b067825 */ /* 0x001fe400078e0008 */
[----:B------:R-:W0:Y:S04]  /*0bd0*/  LDC.64 R8, c[0x0][0x380] ;  /* 0x0000e000ff087b82 */ /* 0x000e280000000a00 */
[----:B------:R-:W2:Y:S01]  /*0be0*/  LDG.E R7, desc[UR6][R6.64] ;  /* 0x0000000606077981 */ /* 0x000ea2000c1e1900 */
[----:B------:R-:W-:-:S05]  /*0bf0*/  IADD3 R5, PT, PT, R4, R5, RZ ;  /* 0x0000000504057210 */ /* 0x000fca0007ffe0ff */
[----:B0-----:R-:W-:-:S04]  /*0c00*/  IMAD.WIDE.U32 R4, R5, 0x4, R8 ;  /* 0x0000000405047825 */ /* 0x001fc800078e0008 */
[----:B--2---:R-:W-:-:S05]  /*0c10*/  FADD R9, R2, R7 ;  /* 0x0000000702097221 */ /* 0x004fca0000000000 */
[----:B------:R-:W-:Y:S01]  /*0c20*/  STG.E desc[UR6][R4.64], R9 ;  /* 0x0000000904007986 */ /* 0x000fe2000c101906 */
[----:B------:R-:W-:Y:S05]  /*0c30*/  EXIT ;  /* 0x000000000000794d */ /* 0x000fea0003800000 */
.L_x_4:
[----:B------:R-:W-:-:S00]  /*0c40*/  BRA `(.L_x_4) ;  /* 0xfffffffc00fc7947 */ /* 0x000fc0000383ffff */
[----:B------:R-:W-:-:S00]  /*0c50*/  NOP ;  /* 0x0000000000007918 */ /* 0x000fc00000000000 */
        /* <DEDUP_REMOVED lines=10> */
.L_x_12:


//--------------------- .text._Z17matrixAddKernel_CPfS_S_i --------------------------
	.section	.text._Z17matrixAddKernel_CPfS_S_i,"ax",@progbits
	.align	128
        .global         _Z17matrixAddKernel_CPfS_S_i
        .type           _Z17matrixAddKernel_CPfS_S_i,@function
        .size           _Z17matrixAddKernel_CPfS_S_i,(.L_x_13 - _Z17matrixAddKernel_CPfS_S_i)
        .other          _Z17matrixAddKernel_CPfS_S_i,@"STO_CUDA_ENTRY STV_DEFAULT"
_Z17matrixAddKernel_CPfS_S_i:
.text._Z17matrixAddKernel_CPfS_S_i:
[----:B------:R-:W-:Y:S01]  /*0000*/  LDC R1, c[0x0][0x37c] ;  /* 0x0000df00ff017b82 */ /* 0x000fe20000000800 */
[----:B------:R-:W0:Y:S07]  /*0010*/  S2R R0, SR_TID.X ;  /* 0x0000000000007919 */ /* 0x000e2e0000002100 */
[----:B------:R-:W0:Y:S08]  /*0020*/  S2UR UR4, SR_CTAID.X ;  /* 0x00000000000479c3 */ /* 0x000e300000002500 */
[----:B------:R-:W0:Y:S08]  /*0030*/  LDC R3, c[0x0][0x360] ;  /* 0x0000d800ff037b82 */ /* 0x000e300000000800 */
[----:B------:R-:W1:Y:S01]  /*0040*/  LDC R2, c[0x0][0x398] ;  /* 0x0000e600ff027b82 */ /* 0x000e620000000800 */
[----:B0-----:R-:W-:Y:S01]  /*0050*/  IMAD R3, R3, UR4, R0 ;  /* 0x0000000403037c24 */ /* 0x001fe2000f8e0200 */
[----:B-1----:R-:W-:-:S04]  /*0060*/  ISETP.GE.AND P0, PT, R2, 0x1, PT ;  /* 0x000000010200780c */ /* 0x002fc80003f06270 */
[----:B------:R-:W-:-:S13]  /*0070*/  ISETP.GE.OR P0, PT, R3, R2, !P0 ;  /* 0x000000020300720c */ /* 0x000fda0004706670 */
[----:B------:R-:W-:Y:S05]  /*0080*/  @P0 EXIT ;  /* 0x000000000000094d */ /* 0x000fea0003800000 */
[C---:B------:R-:W-:Y:S01]  /*0090*/  ISETP.GE.U32.AND P1, PT, R2.reuse, 0x10, PT ;  /* 0x000000100200780c */ /* 0x040fe20003f26070 */
[----:B------:R-:W-:Y:S01]  /*00a0*/  IMAD R0, R3, R2, RZ ;  /* 0x0000000203007224 */ /* 0x000fe200078e02ff */
[----:B------:R-:W-:Y:S01]  /*00b0*/  LOP3.LUT R14, R2, 0xf, RZ, 0xc0, !PT ;  /* 0x0000000f020e7812 */ /* 0x000fe200078ec0ff */
[----:B------:R-:W0:Y:S01]  /*00c0*/  LDCU.64 UR10, c[0x0][0x358] ;  /* 0x00006b00ff0a77ac */ /* 0x000e220008000a00 */
[----:B------:R-:W-:Y:S02]  /*00d0*/  HFMA2 R3, -RZ, RZ, 0, 0 ;  /* 0x00000000ff037431 */ /* 0x000fe400000001ff */
[----:B------:R-:W-:-:S07]  /*00e0*/  ISETP.NE.AND P0, PT, R14, RZ, PT ;  /* 0x000000ff0e00720c */ /* 0x000fce0003f05270 */
[----:B------:R-:W-:Y:S06]  /*00f0*/  @!P1 BRA `(.L_x_5) ;  /* 0x0000000400609947 */ /* 0x000fec0003800000 */
[----:B------:R-:W1:Y:S01]  /*0100*/  LDCU.128 UR12, c[0x0][0x380] ;  /* 0x00007000ff0c77ac */ /* 0x000e620008000c00 */
[----:B------:R-:W-:Y:S02]  /*0110*/  LOP3.LUT R3, R2, 0x7ffffff0, RZ, 0xc0, !PT ;  /* 0x7ffffff002037812 */ /* 0x000fe400078ec0ff */
[----:B------:R-:W-:Y:S01]  /*0120*/  MOV R10, R0 ;  /* 0x00000000000a7202 */ /* 0x000fe20000000f00 */
[----:B------:R-:W2:Y:S01]  /*0130*/  LDCU.64 UR6, c[0x0][0x390] ;  /* 0x00007200ff0677ac */ /* 0x000ea20008000a00 */
[----:B------:R-:W-:Y:S01]  /*0140*/  IADD3 R11, PT, PT, -R3, RZ, RZ ;  /* 0x000000ff030b7210 */ /* 0x000fe20007ffe1ff */
[----:B-1----:R-:W-:Y:S02]  /*0150*/  UIADD3 UR8, UP0, UPT, UR14, 0x20, URZ ;  /* 0x000000200e087890 */ /* 0x002fe4000ff1e0ff */
[----:B------:R-:W-:Y:S02]  /*0160*/  UIADD3 UR4, UP2, UPT, UR12, 0x20, URZ ;  /* 0x000000200c047890 */ /* 0x000fe4000ff5e0ff */
[----:B--2---:R-:W-:-:S02]  /*0170*/  UIADD3 UR6, UP1, UPT, UR6, 0x20, URZ ;  /* 0x0000002006067890 */ /* 0x004fc4000ff3e0ff */
[----:B------:R-:W-:Y:S02]  /*0180*/  UIADD3.X UR9, UPT, UPT, URZ, UR15, URZ, UP0, !UPT ;  /* 0x0000000fff097290 */ /* 0x000fe400087fe4ff */
[----:B------:R-:W-:Y:S02]  /*0190*/  UIADD3.X UR5, UPT, UPT, URZ, UR13, URZ, UP2, !UPT ;  /* 0x0000000dff057290 */ /* 0x000fe400097fe4ff */
[----:B------:R-:W-:-:S12]  /*01a0*/  UIADD3.X UR7, UPT, UPT, URZ, UR7, URZ, UP1, !UPT ;  /* 0x00000007ff077290 */ /* 0x000fd80008ffe4ff */
.L_x_6:
[----:B------:R-:W-:Y:S02]  /*01b0*/  MOV R4, UR8 ;  /* 0x0000000800047c02 */ /* 0x000fe40008000f00 */
[----:B------:R-:W-:Y:S02]  /*01c0*/  MOV R5, UR9 ;  /* 0x0000000900057c02 */ /* 0x000fe40008000f00 */
[----:B------:R-:W-:Y:S02]  /*01d0*/  MOV R6, UR6 ;  /* 0x0000000600067c02 */ /* 0x000fe40008000f00 */
[----:B------:R-:W-:Y:S01]  /*01e0*/  MOV R7, UR7 ;  /* 0x0000000700077c02 */ /* 0x000fe20008000f00 */
[----:B------:R-:W-:-:S04]  /*01f0*/  IMAD.WIDE R4, R10, 0x4, R4 ;  /* 0x000000040a047825 */ /* 0x000fc800078e0204 */
[----:B------:R-:W-:Y:S01]  /*0200*/  IMAD.WIDE R6, R10, 0x4, R6 ;  /* 0x000000040a067825 */ /* 0x000fe200078e0206 */
[----:B0-----:R-:W2:Y:S04]  /*0210*/  LDG.E R12, desc[UR10][R4.64+-0x20] ;  /* 0xffffe00a040c7981 */ /* 0x001ea8000c1e1900 */
[----:B----4-:R-:W2:Y:S01]  /*0220*/  LDG.E R13, desc[UR10][R6.64+-0x20] ;  /* 0xffffe00a060d7981 */ /* 0x010ea2000c1e1900 */
[----:B------:R-:W-:Y:S02]  /*0230*/  MOV R8, UR4 ;  /* 0x0000000400087c02 */ /* 0x000fe40008000f00 */
[----:B------:R-:W-:-:S03]  /*0240*/  MOV R9, UR5 ;  /* 0x0000000500097c02 */ /* 0x000fc60008000f00 */
[----:B------:R-:W-:-:S04]  /*0250*/  IMAD.WIDE R8, R10, 0x4, R8 ;  /* 0x000000040a087825 */ /* 0x000fc800078e0208 */
[----:B--2---:R-:W-:-:S05]  /*0260*/  FADD R13, R12, R13 ;  /* 0x0000000d0c0d7221 */ /* 0x004fca0000000000 */
[----:B------:R0:W-:Y:S04]  /*0270*/  STG.E desc[UR10][R8.64+-0x20], R13 ;  /* 0xffffe00d08007986 */ /* 0x0001e8000c10190a */
[----:B------:R-:W2:Y:S04]  /*0280*/  LDG.E R12, desc[UR10][R4.64+-0x1c] ;  /* 0xffffe40a040c7981 */ /* 0x000ea8000c1e1900 */
[----:B------:R-:W2:Y:S02]  /*0290*/  LDG.E R15, desc[UR10][R6.64+-0x1c] ;  /* 0xffffe40a060f7981 */ /* 0x000ea4000c1e1900 */
[----:B--2---:R-:W-:-:S05]  /*02a0*/  FADD R15, R12, R15 ;  /* 0x0000000f0c0f7221 */ /* 0x004fca0000000000 */
[----:B------:R1:W-:Y:S04]  /*02b0*/  STG.E desc[UR10][R8.64+-0x1c], R15 ;  /* 0xffffe40f08007986 */ /* 0x0003e8000c10190a */
[----:B------:R-:W2:Y:S04]  /*02c0*/  LDG.E R12, desc[UR10][R4.64+-0x18] ;  /* 0xffffe80a040c7981 */ /* 0x000ea8000c1e1900 */
[----:B------:R-:W2:Y:S02]  /*02d0*/  LDG.E R17, desc[UR10][R6.64+-0x18] ;  /* 0xffffe80a06117981 */ /* 0x000ea4000c1e1900 */
[----:B--2---:R-:W-:-:S05]  /*02e0*/  FADD R17, R12, R17 ;  /* 0x000000110c117221 */ /* 0x004fca0000000000 */
[----:B------:R2:W-:Y:S04]  /*02f0*/  STG.E desc[UR10][R8.64+-0x18], R17 ;  /* 0xffffe81108007986 */ /* 0x0005e8000c10190a */
[----:B------:R-:W3:Y:S04]  /*0300*/  LDG.E R12, desc[UR10][R4.64+-0x14] ;  /* 0xffffec0a040c7981 */ /* 0x000ee8000c1e1900 */
[----:B------:R-:W3:Y:S02]  /*0310*/  LDG.E R19, desc[UR10][R6.64+-0x14] ;  /* 0xffffec0a06137981 */ /* 0x000ee4000c1e1900 */
[----:B---3--:R-:W-:-:S05]  /*0320*/  FADD R19, R12, R19 ;  /* 0x000000130c137221 */ /* 0x008fca0000000000 */
[----:B------:R3:W-:Y:S04]  /*0330*/  STG.E desc[UR10][R8.64+-0x14], R19 ;  /* 0xffffec1308007986 */ /* 0x0007e8000c10190a */
[----:B------:R-:W4:Y:S04]  /*0340*/  LDG.E R12, desc[UR10][R4.64+-0x10] ;  /* 0xfffff00a040c7981 */ /* 0x000f28000c1e1900 */
[----:B0-----:R-:W4:Y:S02]  /*0350*/  LDG.E R13, desc[UR10][R6.64+-0x10] ;  /* 0xfffff00a060d7981 */ /* 0x001f24000c1e1900 */
[----:B----4-:R-:W-:-:S05]  /*0360*/  FADD R13, R12, R13 ;  /* 0x0000000d0c0d7221 */ /* 0x010fca0000000000 */
[----:B------:R0:W-:Y:S04]  /*0370*/  STG.E desc[UR10][R8.64+-0x10], R13 ;  /* 0xfffff00d08007986 */ /* 0x0001e8000c10190a */
[----:B------:R-:W4:Y:S04]  /*0380*/  LDG.E R12, desc[UR10][R4.64+-0xc] ;  /* 0xfffff40a040c7981 */ /* 0x000f28000c1e1900 */
[----:B-1----:R-:W4:Y:S02]  /*0390*/  LDG.E R15, desc[UR10][R6.64+-0xc] ;  /* 0xfffff40a060f7981 */ /* 0x002f24000c1e1900 */
[----:B----4-:R-:W-:-:S05]  /*03a0*/  FADD R15, R12, R15 ;  /* 0x0000000f0c0f7221 */ /* 0x010fca0000000000 */
[----:B------:R1:W-:Y:S04]  /*03b0*/  STG.E desc[UR10][R8.64+-0xc], R15 ;  /* 0xfffff40f08007986 */ /* 0x0003e8000c10190a */
[----:B------:R-:W4:Y:S04]  /*03c0*/  LDG.E R12, desc[UR10][R4.64+-0x8] ;  /* 0xfffff80a040c7981 */ /* 0x000f28000c1e1900 */
[----:B--2---:R-:W4:Y:S02]  /*03d0*/  LDG.E R17, desc[UR10][R6.64+-0x8] ;  /* 0xfffff80a06117981 */ /* 0x004f24000c1e1900 */
[----:B----4-:R-:W-:-:S05]  /*03e0*/  FADD R17, R12, R17 ;  /* 0x000000110c117221 */ /* 0x010fca0000000000 */
[----:B------:R2:W-:Y:S04]  /*03f0*/  STG.E desc[UR10][R8.64+-0x8], R17 ;  /* 0xfffff81108007986 */ /* 0x0005e8000c10190a */
[----:B------:R-:W4:Y:S04]  /*0400*/  LDG.E R12, desc[UR10][R4.64+-0x4] ;  /* 0xfffffc0a040c7981 */ /* 0x000f28000c1e1900 */
[----:B---3--:R-:W4:Y:S02]  /*0410*/  LDG.E R19, desc[UR10][R6.64+-0x4] ;  /* 0xfffffc0a06137981 */ /* 0x008f24000c1e1900 */
[----:B----4-:R-:W-:-:S05]  /*0420*/  FADD R19, R12, R19 ;  /* 0x000000130c137221 */ /* 0x010fca0000000000 */
        /* <DEDUP_REMOVED lines=21> */
[----:B------:R-:W5:Y:S04]  /*0580*/  LDG.E R12, desc[UR10][R4.64+0x14] ;  /* 0x0000140a040c7981 */ /* 0x000f68000c1e1900 */
[----:B-1----:R-:W5:Y:S02]  /*0590*/  LDG.E R15, desc[UR10][R6.64+0x14] ;  /* 0x0000140a060f7981 */ /* 0x002f64000c1e1900 */
[----:B-----5:R-:W-:-:S05]  /*05a0*/  FADD R15, R12, R15 ;  /* 0x0000000f0c0f7221 */ /* 0x020fca0000000000 */
[----:B------:R4:W-:Y:S04]  /*05b0*/  STG.E desc[UR10][R8.64+0x14], R15 ;  /* 0x0000140f08007986 */ /* 0x0009e8000c10190a */
[----:B------:R-:W5:Y:S04]  /*05c0*/  LDG.E R12, desc[UR10][R4.64+0x18] ;  /* 0x0000180a040c7981 */ /* 0x000f68000c1e1900 */
[----:B--2---:R-:W5:Y:S01]  /*05d0*/  LDG.E R17, desc[UR10][R6.64+0x18] ;  /* 0x0000180a06117981 */ /* 0x004f62000c1e1900 */
[----:B------:R-:W-:Y:S01]  /*05e0*/  IADD3 R11, PT, PT, R11, 0x10, RZ ;  /* 0x000000100b0b7810 */ /* 0x000fe20007ffe0ff */
[----:B-----5:R-:W-:-:S05]  /*05f0*/  FADD R17, R12, R17 ;  /* 0x000000110c117221 */ /* 0x020fca0000000000 */
[----:B------:R4:W-:Y:S04]  /*0600*/  STG.E desc[UR10][R8.64+0x18], R17 ;  /* 0x0000181108007986 */ /* 0x0009e8000c10190a */
[----:B------:R-:W2:Y:S04]  /*0610*/  LDG.E R12, desc[UR10][R4.64+0x1c] ;  /* 0x00001c0a040c7981 */ /* 0x000ea8000c1e1900 */
[----:B---3--:R-:W2:Y:S01]  /*0620*/  LDG.E R19, desc[UR10][R6.64+0x1c] ;  /* 0x00001c0a06137981 */ /* 0x008ea2000c1e1900 */
[----:B------:R-:W-:Y:S02]  /*0630*/  ISETP.NE.AND P1, PT, R11, RZ, PT ;  /* 0x000000ff0b00720c */ /* 0x000fe40003f25270 */
[----:B------:R-:W-:Y:S01]  /*0640*/  IADD3 R10, PT, PT, R10, 0x10, RZ ;  /* 0x000000100a0a7810 */ /* 0x000fe20007ffe0ff */
[----:B--2---:R-:W-:-:S05]  /*0650*/  FADD R19, R12, R19 ;  /* 0x000000130c137221 */ /* 0x004fca0000000000 */
[----:B------:R4:W-:Y:S05]  /*0660*/  STG.E desc[UR10][R8.64+0x1c], R19 ;  /* 0x00001c1308007986 */ /* 0x0009ea000c10190a */
[----:B------:R-:W-:Y:S05]  /*0670*/  @P1 BRA `(.L_x_6) ;  /* 0xfffffff800cc1947 */ /* 0x000fea000383ffff */
.L_x_5:
[----:B0-----:R-:W-:Y:S05]  /*0680*/  @!P0 EXIT ;  /* 0x000000000000894d */ /* 0x001fea0003800000 */
[----:B------:R-:W-:Y:S02]  /*0690*/  ISETP.GE.U32.AND P0, PT, R14, 0x8, PT ;  /* 0x000000080e00780c */ /* 0x000fe40003f06070 */
[----:B------:R-:W-:-:S04]  /*06a0*/  LOP3.LUT R12, R2, 0x7, RZ, 0xc0, !PT ;  /* 0x00000007020c7812 */ /* 0x000fc800078ec0ff */
[----:B------:R-:W-:-:S07]  /*06b0*/  ISETP.NE.AND P1, PT, R12, RZ, PT ;  /* 0x000000ff0c00720c */ /* 0x000fce0003f25270 */
[----:B------:R-:W-:Y:S06]  /*06c0*/  @!P0 BRA `(.L_x_7) ;  /* 0x0000000000a08947 */ /* 0x000fec0003800000 */
[----:B------:R-:W0:Y:S01]  /*06d0*/  LDC.64 R4, c[0x0][0x388] ;  /* 0x0000e200ff047b82 */ /* 0x000e220000000a00 */
[----:B------:R-:W-:-:S07]  /*06e0*/  IADD3 R11, PT, PT, R0, R3, RZ ;  /* 0x00000003000b7210 */ /* 0x000fce0007ffe0ff */
[----:B------:R-:W1:Y:S08]  /*06f0*/  LDC.64 R6, c[0x0][0x390] ;  /* 0x0000e400ff067b82 */ /* 0x000e700000000a00 */
[----:B----4-:R-:W2:Y:S01]  /*0700*/  LDC.64 R8, c[0x0][0x380] ;  /* 0x0000e000ff087b82 */ /* 0x010ea20000000a00 */
[----:B0-----:R-:W-:-:S05]  /*0710*/  IMAD.WIDE R4, R11, 0x4, R4 ;  /* 0x000000040b047825 */ /* 0x001fca00078e0204 */
[----:B------:R-:W3:Y:S01]  /*0720*/  LDG.E R10, desc[UR10][R4.64] ;  /* 0x0000000a040a7981 */ /* 0x000ee2000c1e1900 */
[----:B-1----:R-:W-:-:S05]  /*0730*/  IMAD.WIDE R6, R11, 0x4, R6 ;  /* 0x000000040b067825 */ /* 0x002fca00078e0206 */
[----:B------:R-:W3:Y:S01]  /*0740*/  LDG.E R13, desc[UR10][R6.64] ;  /* 0x0000000a060d7981 */ /* 0x000ee2000c1e1900 */
[----:B--2---:R-:W-:-:S04]  /*0750*/  IMAD.WIDE R8, R11, 0x4, R8 ;  /* 0x000000040b087825 */ /* 0x004fc800078e0208 */
[----:B---3--:R-:W-:-:S05]  /*0760*/  FADD R13, R10, R13 ;  /* 0x0000000d0a0d7221 */ /* 0x008fca0000000000 */
        /* <DEDUP_REMOVED lines=25> */
[----:B------:R-:W2:Y:S04]  /*0900*/  LDG.E R10, desc[UR10][R4.64+0x1c] ;  /* 0x00001c0a040a7981 */ /* 0x000ea8000c1e1900 */
[----:B---3--:R-:W2:Y:S01]  /*0910*/  LDG.E R17, desc[UR10][R6.64+0x1c] ;  /* 0x00001c0a06117981 */ /* 0x008ea2000c1e1900 */
[----:B------:R-:W-:Y:S01]  /*0920*/  IADD3 R3, PT, PT, R3, 0x8, RZ ;  /* 0x0000000803037810 */ /* 0x000fe20007ffe0ff */
[----:B--2---:R-:W-:-:S05]  /*0930*/  FADD R17, R10, R17 ;  /* 0x000000110a117221 */ /* 0x004fca0000000000 */
[----:B------:R0:W-:Y:S02]  /*0940*/  STG.E desc[UR10][R8.64+0x1c], R17 ;  /* 0x00001c1108007986 */ /* 0x0001e4000c10190a */
.L_x_7:
[----:B------:R-:W-:Y:S05]  /*0950*/  @!P1 EXIT ;  /* 0x000000000000994d */ /* 0x000fea0003800000 */
[----:B------:R-:W-:Y:S02]  /*0960*/  ISETP.GE.U32.AND P0, PT, R12, 0x4, PT ;  /* 0x000000040c00780c */ /* 0x000fe40003f06070 */
[----:B------:R-:W-:-:S04]  /*0970*/  LOP3.LUT R2, R2, 0x3, RZ, 0xc0, !PT ;  /* 0x0000000302027812 */ /* 0x000fc800078ec0ff */
[----:B------:R-:W-:-:S07]  /*0980*/  ISETP.NE.AND P1, PT, R2, RZ, PT ;  /* 0x000000ff0200720c */ /* 0x000fce0003f25270 */
[----:B------:R-:W-:Y:S06]  /*0990*/  @!P0 BRA `(.L_x_8) ;  /* 0x0000000000608947 */ /* 0x000fec0003800000 */
[----:B------:R-:W1:Y:S01]  /*09a0*/  LDC.64 R4, c[0x0][0x388] ;  /* 0x0000e200ff047b82 */ /* 0x000e620000000a00 */
[----:B0---4-:R-:W-:-:S07]  /*09b0*/  IADD3 R13, PT, PT, R0, R3, RZ ;  /* 0x00000003000d7210 */ /* 0x011fce0007ffe0ff */
[----:B------:R-:W0:Y:S08]  /*09c0*/  LDC.64 R6, c[0x0][0x390] ;  /* 0x0000e400ff067b82 */ /* 0x000e300000000a00 */
[----:B------:R-:W2:Y:S01]  /*09d0*/  LDC.64 R8, c[0x0][0x380] ;  /* 0x0000e000ff087b82 */ /* 0x000ea20000000a00 */
[----:B-1----:R-:W-:-:S05]  /*09e0*/  IMAD.WIDE R4, R13, 0x4, R4 ;  /* 0x000000040d047825 */ /* 0x002fca00078e0204 */
[----:B------:R-:W3:Y:S01]  /*09f0*/  LDG.E R10, desc[UR10][R4.64] ;  /* 0x0000000a040a7981 */ /* 0x000ee2000c1e1900 */
[----:B0-----:R-:W-:-:S05]  /*0a00*/  IMAD.WIDE R6, R13, 0x4, R6 ;  /* 0x000000040d067825 */ /* 0x001fca00078e0206 */
        /* <DEDUP_REMOVED lines=12> */
[----:B------:R-:W2:Y:S04]  /*0ad0*/  LDG.E R10, desc[UR10][R4.64+0xc] ;  /* 0x00000c0a040a7981 */ /* 0x000ea8000c1e1900 */
[----:B------:R-:W2:Y:S01]  /*0ae0*/  LDG.E R17, desc[UR10][R6.64+0xc] ;  /* 0x00000c0a06117981 */ /* 0x000ea2000c1e1900 */
[----:B------:R-:W-:Y:S01]  /*0af0*/  IADD3 R3, PT, PT, R3, 0x4, RZ ;  /* 0x0000000403037810 */ /* 0x000fe20007ffe0ff */
[----:B--2---:R-:W-:-:S05]  /*0b00*/  FADD R17, R10, R17 ;  /* 0x000000110a117221 */ /* 0x004fca0000000000 */
[----:B------:R1:W-:Y:S02]  /*0b10*/  STG.E desc[UR10][R8.64+0xc], R17 ;  /* 0x00000c1108007986 */ /* 0x0003e4000c10190a */
.L_x_8:
[----:B------:R-:W-:Y:S05]  /*0b20*/  @!P1 EXIT ;  /* 0x000000000000994d */ /* 0x000fea0003800000 */
[----:B01----:R-:W0:Y:S01]  /*0b30*/  LDC.64 R10, c[0x0][0x390] ;  /* 0x0000e400ff0a7b82 */ /* 0x003e220000000a00 */
[----:B----4-:R-:W-:Y:S02]  /*0b40*/  IADD3 R15, PT, PT, R0, R3, RZ ;  /* 0x00000003000f7210 */ /* 0x010fe40007ffe0ff */
[----:B------:R-:W-:-:S05]  /*0b50*/  IADD3 R0, PT, PT, -R2, RZ, RZ ;  /* 0x000000ff02007210 */ /* 0x000fca0007ffe1ff */
[----:B------:R-:W1:Y:S08]  /*0b60*/  LDC.64 R8, c[0x0][0x380] ;  /* 0x0000e000ff087b82 */ /* 0x000e700000000a00 */
[----:B------:R-:W2:Y:S02]  /*0b70*/  LDC.64 R12, c[0x0][0x388] ;  /* 0x0000e200ff0c7b82 */ /* 0x000ea40000000a00 */
.L_x_9:
[----:B0-----:R-:W-:-:S04]  /*0b80*/  IMAD.WIDE R4, R15, 0x4, R10 ;  /* 0x000000040f047825 */ /* 0x001fc800078e020a */
[C---:B--2---:R-:W-:Y:S02]  /*0b90*/  IMAD.WIDE R6, R15.reuse, 0x4, R12 ;  /* 0x000000040f067825 */ /* 0x044fe400078e020c */
[----:B------:R-:W2:Y:S04]  /*0ba0*/  LDG.E R5, desc[UR10][R4.64] ;  /* 0x0000000a04057981 */ /* 0x000ea8000c1e1900 */
[----:B------:R-:W2:Y:S01]  /*0bb0*/  LDG.E R6, desc[UR10][R6.64] ;  /* 0x0000000a06067981 */ /* 0x000ea2000c1e1900 */
[----:B------:R-:W-:Y:S01]  /*0bc0*/  IADD3 R0, PT, PT, R0, 0x1, RZ ;  /* 0x0000000100007810 */ /* 0x000fe20007ffe0ff */
[C---:B-1-3--:R-:W-:Y:S01]  /*0bd0*/  IMAD.WIDE R2, R15.reuse, 0x4, R8 ;  /* 0x000000040f027825 */ /* 0x04afe200078e0208 */
[----:B------:R-:W-:Y:S02]  /*0be0*/  IADD3 R15, PT, PT, R15, 0x1, RZ ;  /* 0x000000010f0f7810 */ /* 0x000fe40007ffe0ff */
[----:B------:R-:W-:Y:S01]  /*0bf0*/  ISETP.NE.AND P0, PT, R0, RZ, PT ;  /* 0x000000ff0000720c */ /* 0x000fe20003f05270 */
[----:B--2---:R-:W-:-:S05]  /*0c00*/  FADD R17, R6, R5 ;  /* 0x0000000506117221 */ /* 0x004fca0000000000 */
[----:B------:R3:W-:Y:S07]  /*0c10*/  STG.E desc[UR10][R2.64], R17 ;  /* 0x0000001102007986 */ /* 0x0007ee000c10190a */
[----:B------:R-:W-:Y:S05]  /*0c20*/  @P0 BRA `(.L_x_9) ;  /* 0xfffffffc00d40947 */ /* 0x000fea000383ffff */
[----:B------:R-:W-:Y:S05]  /*0c30*/  EXIT ;  /* 0x000000000000794d */ /* 0x000fea0003800000 */
.L_x_10:
        /* <DEDUP_REMOVED lines=12> */
.L_x_13:


//--------------------- .text._Z17matrixAddKernel_BPfS_S_i --------------------------
	.section	.text._Z17matrixAddKernel_BPfS_S_i,"ax",@progbits
	.align	128
        .global         _Z17matrixAddKernel_BPfS_S_i
        .type           _Z17matrixAddKernel_BPfS_S_i,@function
        .size           _Z17matrixAddKernel_BPfS_S_i,(.L_x_14 - _Z17matrixAddKernel_BPfS_S_i)
        .other          _Z17matrixAddKernel_BPfS_S_i,@"STO_CUDA_ENTRY STV_DEFAULT"
_Z17matrixAddKernel_BPfS_S_i:
.text._Z17matrixAddKernel_BPfS_S_i:
[----:B------:R-:W-:Y:S01]  /*0000*/  LDC R1, c[0x0][0x37c] ;  /* 0x0000df00ff017b82 */ /* 0x000fe20000000800 */
[----:B------:R-:W0:Y:S07]  /*0010*/  S2R R3, SR_TID.X ;  /* 0x0000000000037919 */ /* 0x000e2e0000002100 */
[----:B------:R-:W0:Y:S01]  /*0020*/  LDC R0, c[0x0][0x360] ;  /* 0x0000d800ff007b82 */ /* 0x000e220000000800 */
[----:B------:R-:W1:Y:S01]  /*0030*/  LDCU UR6, c[0x0][0x398] ;  /* 0x00007300ff0677ac */ /* 0x000e620008000800 */
[----:B------:R-:W2:Y:S06]  /*0040*/  S2R R2, SR_TID.Y ;  /* 0x0000000000027919 */ /* 0x000eac0000002200 */
[----:B------:R-:W0:Y:S08]  /*0050*/  S2UR UR4, SR_CTAID.X ;  /* 0x00000000000479c3 */ /* 0x000e300000002500 */
[----:B------:R-:W2:Y:S08]  /*0060*/  S2UR UR5, SR_CTAID.Y ;  /* 0x00000000000579c3 */ /* 0x000eb00000002600 */
[----:B------:R-:W2:Y:S01]  /*0070*/  LDC R7, c[0x0][0x364] ;  /* 0x0000d900ff077b82 */ /* 0x000ea20000000800 */
[----:B0-----:R-:W-:-:S02]  /*0080*/  IMAD R0, R0, UR4, R3 ;  /* 0x0000000400007c24 */ /* 0x001fc4000f8e0203 */
[----:B--2---:R-:W-:-:S05]  /*0090*/  IMAD R7, R7, UR5, R2 ;  /* 0x0000000507077c24 */ /* 0x004fca000f8e0202 */
[----:B------:R-:W-:-:S04]  /*00a0*/  VIMNMX R2, PT, PT, R0, R7, !PT ;  /* 0x0000000700027248 */ /* 0x000fc80007fe0100 */
[----:B-1----:R-:W-:-:S13]  /*00b0*/  ISETP.GE.AND P0, PT, R2, UR6, PT ;  /* 0x0000000602007c0c */ /* 0x002fda000bf06270 */
[----:B------:R-:W-:Y:S05]  /*00c0*/  @P0 EXIT ;  /* 0x000000000000094d */ /* 0x000fea0003800000 */
[----:B------:R-:W0:Y:S01]  /*00d0*/  LDC.64 R2, c[0x0][0x388] ;  /* 0x0000e200ff027b82 */ /* 0x000e220000000a00 */
[----:B------:R-:W1:Y:S01]  /*00e0*/  LDCU.64 UR4, c[0x0][0x358] ;  /* 0x00006b00ff0477ac */ /* 0x000e620008000a00 */
[----:B------:R-:W-:-:S06]  /*00f0*/  IMAD R9, R0, UR6, R7 ;  /* 0x0000000600097c24 */ /* 0x000fcc000f8e0207 */
[----:B------:R-:W2:Y:S08]  /*0100*/  LDC.64 R4, c[0x0][0x390] ;  /* 0x0000e400ff047b82 */ /* 0x000eb00000000a00 */
[----:B------:R-:W3:Y:S01]  /*0110*/  LDC.64 R6, c[0x0][0x380] ;  /* 0x0000e000ff067b82 */ /* 0x000ee20000000a00 */
[----:B0-----:R-:W-:-:S06]  /*0120*/  IMAD.WIDE R2, R9, 0x4, R2 ;  /* 0x0000000409027825 */ /* 0x001fcc00078e0202 */
[----:B-1----:R-:W4:Y:S01]  /*0130*/  LDG.E R2, desc[UR4][R2.64] ;  /* 0x0000000402027981 */ /* 0x002f22000c1e1900 */
[----:B--2---:R-:W-:-:S06]  /*0140*/  IMAD.WIDE R4, R9, 0x4, R4 ;  /* 0x0000000409047825 */ /* 0x004fcc00078e0204 */
[----:B------:R-:W4:Y:S01]  /*0150*/  LDG.E R5, desc[UR4][R4.64] ;  /* 0x0000000404057981 */ /* 0x000f22000c1e1900 */
[----:B---3--:R-:W-:-:S04]  /*0160*/  IMAD.WIDE R6, R9, 0x4, R6 ;  /* 0x0000000409067825 */ /* 0x008fc800078e0206 */
[----:B----4-:R-:W-:-:S05]  /*0170*/  FADD R9, R2, R5 ;  /* 0x0000000502097221 */ /* 0x010fca0000000000 */
[----:B------:R-:W-:Y:S01]  /*0180*/  STG.E desc[UR4][R6.64], R9 ;  /* 0x0000000906007986 */ /* 0x000fe2000c101904 */
[----:B------:R-:W-:Y:S05]  /*0190*/  EXIT ;  /* 0x000000000000794d */ /* 0x000fea0003800000 */
.L_x_11:
        /* <DEDUP_REMOVED lines=14> */
.L_x_14:


//--------------------- .nv.shared.reserved.0     --------------------------
	.section	.nv.shared.reserved.0,"aw",@nobits
	.weak		__nv_reservedSMEM_offset_0_alias
	.size		__nv_reservedSMEM_offset_0_alias, 0, 64
	.other		__nv_reservedSMEM_offset_0_alias,@"STO_CUDA_RESERVED_SHARED STV_DEFAULT"
__nv_reservedSMEM_offset_0_alias:
	.zero		0
	.zero		64


//--------------------- .nv.constant0._Z17matrixAddKernel_DPfS_S_i --------------------------
	.section	.nv.constant0._Z17matrixAddKernel_DPfS_S_i,"a",@progbits
	.sectionflags	@""
	.align	4
.nv.constant0._Z17matrixAddKernel_DPfS_S_i:
	.zero		924


//--------------------- .nv.constant0._Z17matrixAddKernel_CPfS_S_i --------------------------
	.section	.nv.constant0._Z17matrixAddKernel_CPfS_S_i,"a",@progbits
	.sectionflags	@""
	.align	4
.nv.constant0._Z17matrixAddKernel_CPfS_S_i:
	.zero		924


//--------------------- .nv.constant0._Z17matrixAddKernel_BPfS_S_i --------------------------
	.section	.nv.constant0._Z17matrixAddKernel_BPfS_S_i,"a",@progbits
	.sectionflags	@""
	.align	4
.nv.constant0._Z17matrixAddKernel_BPfS_S_i:
	.zero		924


//--------------------- SYMBOLS --------------------------

	.type		.nv.reservedSmem.offset0,@object
	.size		.nv.reservedSmem.offset0,0x4
